// auto-generated by cutlass_sweep.gemm — config: {"arch": "sm_100", "cluster_m": 2, "cluster_n": 2, "dtype": "e5m2", "stages": 0, "tile_k": 64, "tile_m": 128, "tile_n": 256}
#include "cutlass/cutlass.h"
#include "cutlass/gemm/collective/collective_builder.hpp"
#include "cutlass/gemm/device/gemm_universal_adapter.h"
#include "cutlass/gemm/kernel/gemm_universal.hpp"
#include "cutlass/epilogue/collective/collective_builder.hpp"

using ElemA = cutlass::float_e5m2_t;
using ElemB = cutlass::float_e5m2_t;
using ElemCD = cutlass::float_e5m2_t;
using Acc  = float;
using TileShape    = cute::Shape<cute::_128, cute::_256, cute::_64>;
using ClusterShape = cute::Shape<cute::_2, cute::_2, cute::_1>;

using CollectiveEpilogue = typename cutlass::epilogue::collective::CollectiveBuilder<
    cutlass::arch::Sm100, cutlass::arch::OpClassTensorOp,
    TileShape, ClusterShape,
    cutlass::epilogue::collective::EpilogueTileAuto,
    Acc, Acc,
    ElemCD, cutlass::layout::RowMajor, 128 / cutlass::sizeof_bits<ElemCD>::value,
    ElemCD, cutlass::layout::RowMajor, 128 / cutlass::sizeof_bits<ElemCD>::value,
    cutlass::epilogue::collective::EpilogueScheduleAuto
  >::CollectiveOp;

using CollectiveMainloop = typename cutlass::gemm::collective::CollectiveBuilder<
    cutlass::arch::Sm100, cutlass::arch::OpClassTensorOp,
    ElemA, cutlass::layout::RowMajor, 128 / cutlass::sizeof_bits<ElemA>::value,
    ElemB, cutlass::layout::ColumnMajor, 128 / cutlass::sizeof_bits<ElemB>::value,
    Acc,
    TileShape, ClusterShape,
    cutlass::gemm::collective::StageCountAutoCarveout<static_cast<int>(sizeof(typename CollectiveEpilogue::SharedStorage))>,
    cutlass::gemm::collective::KernelScheduleAuto
  >::CollectiveOp;

using GemmKernel = cutlass::gemm::kernel::GemmUniversal<
    cute::Shape<int,int,int,int>,
    CollectiveMainloop,
    CollectiveEpilogue
>;
using Gemm = cutlass::gemm::device::GemmUniversalAdapter<GemmKernel>;

// Force the device kernel symbol into the cubin without needing a host main.
auto* _anchor = &cutlass::device_kernel<GemmKernel>;


// ===== COMPILED SASS (sm_100a) =====

	.target	sm_100a

	.elftype	@"ET_EXEC"


//--------------------- .note.nv.tkinfo           --------------------------
	.section	.note.nv.tkinfo,"",@"SHT_NOTE"
	.sectionflags	@"SHF_NOTE_NV_TKINFO"
	.tkinfo
        /*0018*/ 	.word	0x00000002
        /*0030*/ 	.string	""
        /*0030*/ 	.string	"ptxas"
        /*0030*/ 	.string	"Cuda compilation tools, release 13.0, V13.0.88"
        /*0030*/ 	.string	"Build cuda_13.0.r13.0/compiler.36424714_0"
        /*0030*/ 	.string	"-arch sm_100a -m 64 "



//--------------------- .note.nv.cuinfo           --------------------------
	.section	.note.nv.cuinfo,"",@"SHT_NOTE"
	.sectionflags	@"SHF_NOTE_NV_CUINFO"
        /*0018*/ 	.short	0x0002
        /*001a*/ 	.short	0x0064
        /*001c*/ 	.short	0x0082
	.zero		2


//--------------------- .nv.info                  --------------------------
	.section	.nv.info,"",@"SHT_CUDA_INFO"
	.align	4


	//----- nvinfo : EIATTR_REGCOUNT
	.align		4
        /*0000*/ 	.byte	0x04, 0x2f
        /*0002*/ 	.short	(.L_20 - .L_19)
	.align		4
.L_19:
        /*0004*/ 	.word	index@(_ZN7cutlass13device_kernelINS_4gemm6kernel13GemmUniversalIN4cute5tupleIJiiiiEEENS1_10collective13CollectiveMmaINS1_35MainloopSm100TmaUmmaWarpSpecializedILi16ELi2ELi4ENS5_IJNS4_1CILi2EEESB_NSA_ILi1EEEEEEEENS5_IJNSA_ILi128EEENSA_ILi256EEENSA_ILi64EEEEEENS_12float_e5m2_tENS5_IJlSC_lEEESJ_SK_NS4_8TiledMMAINS4_8MMA_AtomIJNS4_10MMA_TraitsINS4_25SM100_MMA_F8F6F4_2x1SM_SSEJSJ_SJ_fSF_SG_NS4_17integral_constantINS4_4UMMA5MajorELSR_0EEESS_NSP_INSQ_7ScaleInELST_0EEESU_EEEEEENS4_6LayoutINS5_IJSC_SC_SC_EEENS5_IJNSA_ILi0EEESZ_SZ_EEEEENS5_IJNS4_10UnderscoreES12_S12_EEEEENS4_28SM100_TMA_2SM_LOAD_MULTICASTENS4_14ComposedLayoutINS4_7SwizzleILi2ELi4ELi3EEENS4_18smem_ptr_flag_bitsILi8EEENSX_INS5_IJNSA_ILi8EEESH_EEENS5_IJSH_SC_EEEEEEEvNS4_8identityENS4_18SM100_TMA_2SM_LOADES1F_vS1G_EENS_8epilogue10collective18CollectiveEpilogueINS1J_23Sm100TmaWarpSpecializedILi4ELi2ELi32ELb0ELb0EEEJNS5_IJSH_SG_SH_EEENS5_IJNSX_ISH_SC_EENSX_INS5_IJNSA_ILi32EEESB_EEENS5_IJSC_SF_EEEEEEEESJ_SK_SJ_SK_NS1J_6fusion15FusionCallbacksIS1N_NS1V_17LinearCombinationISJ_fSJ_fLNS_15FloatRoundStyleE2EEES1O_S1U_JEEENS4_5SM1004TMEM4LOAD26SM100_TMEM_LOAD_32dp32b32xENS4_13SM90_TMA_LOADENS16_INS17_ILi1ELi4ELi3EEES1A_NSX_INS5_IJS1B_S1Q_EEENS5_IJS1Q_SC_EEEEEEENS4_39AutoVectorizingCopyWithAssumedAlignmentILi128EEENS4_14SM90_TMA_STOREES2A_S2C_S2C_EEEvvEEEEvNT_6ParamsE)
        /*0008*/ 	.word	0x00000074


	//----- nvinfo : EIATTR_FRAME_SIZE
	.align		4
.L_20:
        /*000c*/ 	.byte	0x04, 0x11
        /*000e*/ 	.short	(.L_22 - .L_21)
	.align		4
.L_21:
        /*0010*/ 	.word	index@($__internal_2_$__cuda_sm10x_tcgen05_guardrail_trap_unallocated_columns_being_dealloced)
        /*0014*/ 	.word	0x00000000


	//----- nvinfo : EIATTR_FRAME_SIZE
	.align		4
.L_22:
        /*0018*/ 	.byte	0x04, 0x11
        /*001a*/ 	.short	(.L_24 - .L_23)
	.align		4
.L_23:
        /*001c*/ 	.word	index@($__internal_1_$__cuda_sm10x_tcgen05_guardrail_trap_phase_invalid_during_alloc)
        /*0020*/ 	.word	0x00000000


	//----- nvinfo : EIATTR_FRAME_SIZE
	.align		4
.L_24:
        /*0024*/ 	.byte	0x04, 0x11
        /*0026*/ 	.short	(.L_26 - .L_25)
	.align		4
.L_25:
        /*0028*/ 	.word	index@($__internal_0_$__cuda_sm10x_tcgen05_guardrail_trap_col_being_dealloced_not_returned_by_alloc)
        /*002c*/ 	.word	0x00000000


	//----- nvinfo : EIATTR_FRAME_SIZE
	.align		4
.L_26:
        /*0030*/ 	.byte	0x04, 0x11
        /*0032*/ 	.short	(.L_28 - .L_27)
	.align		4
.L_27:
        /*0034*/ 	.word	index@(_ZN7cutlass13device_kernelINS_4gemm6kernel13GemmUniversalIN4cute5tupleIJiiiiEEENS1_10collective13CollectiveMmaINS1_35MainloopSm100TmaUmmaWarpSpecializedILi16ELi2ELi4ENS5_IJNS4_1CILi2EEESB_NSA_ILi1EEEEEEEENS5_IJNSA_ILi128EEENSA_ILi256EEENSA_ILi64EEEEEENS_12float_e5m2_tENS5_IJlSC_lEEESJ_SK_NS4_8TiledMMAINS4_8MMA_AtomIJNS4_10MMA_TraitsINS4_25SM100_MMA_F8F6F4_2x1SM_SSEJSJ_SJ_fSF_SG_NS4_17integral_constantINS4_4UMMA5MajorELSR_0EEESS_NSP_INSQ_7ScaleInELST_0EEESU_EEEEEENS4_6LayoutINS5_IJSC_SC_SC_EEENS5_IJNSA_ILi0EEESZ_SZ_EEEEENS5_IJNS4_10UnderscoreES12_S12_EEEEENS4_28SM100_TMA_2SM_LOAD_MULTICASTENS4_14ComposedLayoutINS4_7SwizzleILi2ELi4ELi3EEENS4_18smem_ptr_flag_bitsILi8EEENSX_INS5_IJNSA_ILi8EEESH_EEENS5_IJSH_SC_EEEEEEEvNS4_8identityENS4_18SM100_TMA_2SM_LOADES1F_vS1G_EENS_8epilogue10collective18CollectiveEpilogueINS1J_23Sm100TmaWarpSpecializedILi4ELi2ELi32ELb0ELb0EEEJNS5_IJSH_SG_SH_EEENS5_IJNSX_ISH_SC_EENSX_INS5_IJNSA_ILi32EEESB_EEENS5_IJSC_SF_EEEEEEEESJ_SK_SJ_SK_NS1J_6fusion15FusionCallbacksIS1N_NS1V_17LinearCombinationISJ_fSJ_fLNS_15FloatRoundStyleE2EEES1O_S1U_JEEENS4_5SM1004TMEM4LOAD26SM100_TMEM_LOAD_32dp32b32xENS4_13SM90_TMA_LOADENS16_INS17_ILi1ELi4ELi3EEES1A_NSX_INS5_IJS1B_S1Q_EEENS5_IJS1Q_SC_EEEEEEENS4_39AutoVectorizingCopyWithAssumedAlignmentILi128EEENS4_14SM90_TMA_STOREES2A_S2C_S2C_EEEvvEEEEvNT_6ParamsE)
        /*0038*/ 	.word	0x00000000


	//----- nvinfo : EIATTR_MIN_STACK_SIZE
	.align		4
.L_28:
        /*003c*/ 	.byte	0x04, 0x12
        /*003e*/ 	.short	(.L_30 - .L_29)
	.align		4
.L_29:
        /*0040*/ 	.word	index@(_ZN7cutlass13device_kernelINS_4gemm6kernel13GemmUniversalIN4cute5tupleIJiiiiEEENS1_10collective13CollectiveMmaINS1_35MainloopSm100TmaUmmaWarpSpecializedILi16ELi2ELi4ENS5_IJNS4_1CILi2EEESB_NSA_ILi1EEEEEEEENS5_IJNSA_ILi128EEENSA_ILi256EEENSA_ILi64EEEEEENS_12float_e5m2_tENS5_IJlSC_lEEESJ_SK_NS4_8TiledMMAINS4_8MMA_AtomIJNS4_10MMA_TraitsINS4_25SM100_MMA_F8F6F4_2x1SM_SSEJSJ_SJ_fSF_SG_NS4_17integral_constantINS4_4UMMA5MajorELSR_0EEESS_NSP_INSQ_7ScaleInELST_0EEESU_EEEEEENS4_6LayoutINS5_IJSC_SC_SC_EEENS5_IJNSA_ILi0EEESZ_SZ_EEEEENS5_IJNS4_10UnderscoreES12_S12_EEEEENS4_28SM100_TMA_2SM_LOAD_MULTICASTENS4_14ComposedLayoutINS4_7SwizzleILi2ELi4ELi3EEENS4_18smem_ptr_flag_bitsILi8EEENSX_INS5_IJNSA_ILi8EEESH_EEENS5_IJSH_SC_EEEEEEEvNS4_8identityENS4_18SM100_TMA_2SM_LOADES1F_vS1G_EENS_8epilogue10collective18CollectiveEpilogueINS1J_23Sm100TmaWarpSpecializedILi4ELi2ELi32ELb0ELb0EEEJNS5_IJSH_SG_SH_EEENS5_IJNSX_ISH_SC_EENSX_INS5_IJNSA_ILi32EEESB_EEENS5_IJSC_SF_EEEEEEEESJ_SK_SJ_SK_NS1J_6fusion15FusionCallbacksIS1N_NS1V_17LinearCombinationISJ_fSJ_fLNS_15FloatRoundStyleE2EEES1O_S1U_JEEENS4_5SM1004TMEM4LOAD26SM100_TMEM_LOAD_32dp32b32xENS4_13SM90_TMA_LOADENS16_INS17_ILi1ELi4ELi3EEES1A_NSX_INS5_IJS1B_S1Q_EEENS5_IJS1Q_SC_EEEEEEENS4_39AutoVectorizingCopyWithAssumedAlignmentILi128EEENS4_14SM90_TMA_STOREES2A_S2C_S2C_EEEvvEEEEvNT_6ParamsE)
        /*0044*/ 	.word	0x00000000
.L_30:


//--------------------- .nv.compat                --------------------------
	.section	.nv.compat,"",@"SHT_CUDA_COMPAT_INFO"
	.align	4
        /*0000*/ 	.byte	0x02, 0x09, 0x01, 0x00, 0x02, 0x02, 0x02, 0x00, 0x02, 0x05, 0x05, 0x00, 0x03, 0x07, 0x01, 0x01
        /*0010*/ 	.byte	0x02, 0x03, 0x01, 0x00, 0x02, 0x06, 0x01, 0x00, 0x04, 0x0b, 0x08, 0x00, 0x09, 0x00, 0x00, 0x00
        /*0020*/ 	.byte	0x00, 0x00, 0x00, 0x00


//--------------------- .nv.info._ZN7cutlass13device_kernelINS_4gemm6kernel13GemmUniversalIN4cute5tupleIJiiiiEEENS1_10collective13CollectiveMmaINS1_35MainloopSm100TmaUmmaWarpSpecializedILi16ELi2ELi4ENS5_IJNS4_1CILi2EEESB_NSA_ILi1EEEEEEEENS5_IJNSA_ILi128EEENSA_ILi256EEENSA_ILi64EEEEEENS_12float_e5m2_tENS5_IJlSC_lEEESJ_SK_NS4_8TiledMMAINS4_8MMA_AtomIJNS4_10MMA_TraitsINS4_25SM100_MMA_F8F6F4_2x1SM_SSEJSJ_SJ_fSF_SG_NS4_17integral_constantINS4_4UMMA5MajorELSR_0EEESS_NSP_INSQ_7ScaleInELST_0EEESU_EEEEEENS4_6LayoutINS5_IJSC_SC_SC_EEENS5_IJNSA_ILi0EEESZ_SZ_EEEEENS5_IJNS4_10UnderscoreES12_S12_EEEEENS4_28SM100_TMA_2SM_LOAD_MULTICASTENS4_14ComposedLayoutINS4_7SwizzleILi2ELi4ELi3EEENS4_18smem_ptr_flag_bitsILi8EEENSX_INS5_IJNSA_ILi8EEESH_EEENS5_IJSH_SC_EEEEEEEvNS4_8identityENS4_18SM100_TMA_2SM_LOADES1F_vS1G_EENS_8epilogue10collective18CollectiveEpilogueINS1J_23Sm100TmaWarpSpecializedILi4ELi2ELi32ELb0ELb0EEEJNS5_IJSH_SG_SH_EEENS5_IJNSX_ISH_SC_EENSX_INS5_IJNSA_ILi32EEESB_EEENS5_IJSC_SF_EEEEEEEESJ_SK_SJ_SK_NS1J_6fusion15FusionCallbacksIS1N_NS1V_17LinearCombinationISJ_fSJ_fLNS_15FloatRoundStyleE2EEES1O_S1U_JEEENS4_5SM1004TMEM4LOAD26SM100_TMEM_LOAD_32dp32b32xENS4_13SM90_TMA_LOADENS16_INS17_ILi1ELi4ELi3EEES1A_NSX_INS5_IJS1B_S1Q_EEENS5_IJS1Q_SC_EEEEEEENS4_39AutoVectorizingCopyWithAssumedAlignmentILi128EEENS4_14SM90_TMA_STOREES2A_S2C_S2C_EEEvvEEEEvNT_6ParamsE --------------------------
	.section	.nv.info._ZN7cutlass13device_kernelINS_4gemm6kernel13GemmUniversalIN4cute5tupleIJiiiiEEENS1_10collective13CollectiveMmaINS1_35MainloopSm100TmaUmmaWarpSpecializedILi16ELi2ELi4ENS5_IJNS4_1CILi2EEESB_NSA_ILi1EEEEEEEENS5_IJNSA_ILi128EEENSA_ILi256EEENSA_ILi64EEEEEENS_12float_e5m2_tENS5_IJlSC_lEEESJ_SK_NS4_8TiledMMAINS4_8MMA_AtomIJNS4_10MMA_TraitsINS4_25SM100_MMA_F8F6F4_2x1SM_SSEJSJ_SJ_fSF_SG_NS4_17integral_constantINS4_4UMMA5MajorELSR_0EEESS_NSP_INSQ_7ScaleInELST_0EEESU_EEEEEENS4_6LayoutINS5_IJSC_SC_SC_EEENS5_IJNSA_ILi0EEESZ_SZ_EEEEENS5_IJNS4_10UnderscoreES12_S12_EEEEENS4_28SM100_TMA_2SM_LOAD_MULTICASTENS4_14ComposedLayoutINS4_7SwizzleILi2ELi4ELi3EEENS4_18smem_ptr_flag_bitsILi8EEENSX_INS5_IJNSA_ILi8EEESH_EEENS5_IJSH_SC_EEEEEEEvNS4_8identityENS4_18SM100_TMA_2SM_LOADES1F_vS1G_EENS_8epilogue10collective18CollectiveEpilogueINS1J_23Sm100TmaWarpSpecializedILi4ELi2ELi32ELb0ELb0EEEJNS5_IJSH_SG_SH_EEENS5_IJNSX_ISH_SC_EENSX_INS5_IJNSA_ILi32EEESB_EEENS5_IJSC_SF_EEEEEEEESJ_SK_SJ_SK_NS1J_6fusion15FusionCallbacksIS1N_NS1V_17LinearCombinationISJ_fSJ_fLNS_15FloatRoundStyleE2EEES1O_S1U_JEEENS4_5SM1004TMEM4LOAD26SM100_TMEM_LOAD_32dp32b32xENS4_13SM90_TMA_LOADENS16_INS17_ILi1ELi4ELi3EEES1A_NSX_INS5_IJS1B_S1Q_EEENS5_IJS1Q_SC_EEEEEEENS4_39AutoVectorizingCopyWithAssumedAlignmentILi128EEENS4_14SM90_TMA_STOREES2A_S2C_S2C_EEEvvEEEEvNT_6ParamsE,"",@"SHT_CUDA_INFO"
	.sectionflags	@""
	.align	4


	//----- nvinfo : EIATTR_CUDA_API_VERSION
	.align		4
        /*0000*/ 	.byte	0x04, 0x37
        /*0002*/ 	.short	(.L_32 - .L_31)
.L_31:
        /*0004*/ 	.word	0x00000082


	//----- nvinfo : EIATTR_KPARAM_INFO
	.align		4
.L_32:
        /*0008*/ 	.byte	0x04, 0x17
        /*000a*/ 	.short	(.L_34 - .L_33)
.L_33:
        /*000c*/ 	.word	0x00000000
        /*0010*/ 	.short	0x0000
        /*0012*/ 	.short	0x0000
        /*0014*/ 	.byte	0x00, 0xf0, 0x01, 0x20


	//----- nvinfo : EIATTR_AT_ENTRY_FRAGMENTS
	.align		4
.L_34:
        /*0018*/ 	.byte	0x04, 0x4f
        /*001a*/ 	.short	(.L_36 - .L_35)


	//   ....[0]....
.L_35:
        /*001c*/ 	.word	0x00000007


	//----- nvinfo : EIATTR_RESERVED_SMEM_USED
	.align		4
.L_36:
        /*0020*/ 	.byte	0x01, 0x41
	.zero		2


	//----- nvinfo : EIATTR_SPARSE_MMA_MASK
	.align		4
        /*0024*/ 	.byte	0x03, 0x50
        /*0026*/ 	.short	0x0000


	//----- nvinfo : EIATTR_TCGEN05_2CTA_USED
	.align		4
        /*0028*/ 	.byte	0x01, 0x52
	.zero		2


	//----- nvinfo : EIATTR_MAXREG_COUNT
	.align		4
        /*002c*/ 	.byte	0x03, 0x1b
        /*002e*/ 	.short	0x00ff


	//----- nvinfo : EIATTR_NUM_BARRIERS
	.align		4
        /*0030*/ 	.byte	0x02, 0x4c
        /*0032*/ 	.byte	0x07
	.zero		1


	//----- nvinfo : EIATTR_EXTERNS
	.align		4
        /*0034*/ 	.byte	0x04, 0x0f
        /*0036*/ 	.short	(.L_38 - .L_37)


	//   ....[0]....
	.align		4
.L_37:
        /*0038*/ 	.word	index@(__assertfail)


	//----- nvinfo : EIATTR_MERCURY_ISA_VERSION
	.align		4
.L_38:
        /*003c*/ 	.byte	0x03, 0x5f
        /*003e*/ 	.short	0x0101


	//----- nvinfo : EIATTR_INT_WARP_WIDE_INSTR_OFFSETS
	.align		4
        /*0040*/ 	.byte	0x04, 0x31
        /*0042*/ 	.short	(.L_40 - .L_39)


	//   ....[0]....
.L_39:
        /*0044*/ 	.word	0x00000f20


	//   ....[1]....
        /*0048*/ 	.word	0x00000fc0


	//   ....[2]....
        /*004c*/ 	.word	0x00004a20


	//   ....[3]....
        /*0050*/ 	.word	0x00004a40


	//   ....[4]....
        /*0054*/ 	.word	0x00004a70


	//   ....[5]....
        /*0058*/ 	.word	0x000055e0


	//   ....[6]....
        /*005c*/ 	.word	0x00005680


	//   ....[7]....
        /*0060*/ 	.word	0x00005730


	//   ....[8]....
        /*0064*/ 	.word	0x000057a0


	//   ....[9]....
        /*0068*/ 	.word	0x00005860


	//   ....[10]....
        /*006c*/ 	.word	0x00005900


	//   ....[11]....
        /*0070*/ 	.word	0x00005970


	//   ....[12]....
        /*0074*/ 	.word	0x00005a30


	//   ....[13]....
        /*0078*/ 	.word	0x00005ad0


	//   ....[14]....
        /*007c*/ 	.word	0x00005b70


	//   ....[15]....
        /*0080*/ 	.word	0x00005c60


	//   ....[16]....
        /*0084*/ 	.word	0x00005d30


	//----- nvinfo : EIATTR_COOP_GROUP_MASK_REGIDS
	.align		4
.L_40:
        /*0088*/ 	.byte	0x04, 0x29
        /*008a*/ 	.short	(.L_42 - .L_41)


	//   ....[0]....
.L_41:
        /*008c*/ 	.word	0xffffffff


	//   ....[1]....
        /*0090*/ 	.word	0xffffffff


	//   ....[2]....
        /*0094*/ 	.word	0xffffffff


	//   ....[3]....
        /*0098*/ 	.word	0xffffffff


	//   ....[4]....
        /*009c*/ 	.word	0xffffffff


	//   ....[5]....
        /*00a0*/ 	.word	0xffffffff


	//   ....[6]....
        /*00a4*/ 	.word	0xffffffff


	//   ....[7]....
        /*00a8*/ 	.word	0xffffffff


	//   ....[8]....
        /*00ac*/ 	.word	0xffffffff


	//   ....[9]....
        /*00b0*/ 	.word	0xffffffff


	//   ....[10]....
        /*00b4*/ 	.word	0xffffffff


	//   ....[11]....
        /*00b8*/ 	.word	0xffffffff


	//   ....[12]....
        /*00bc*/ 	.word	0xffffffff


	//   ....[13]....
        /*00c0*/ 	.word	0xffffffff


	//----- nvinfo : EIATTR_COOP_GROUP_INSTR_OFFSETS
	.align		4
.L_42:
        /*00c4*/ 	.byte	0x04, 0x28
        /*00c6*/ 	.short	(.L_44 - .L_43)


	//   ....[0]....
.L_43:
        /*00c8*/ 	.word	0x000000b0


	//   ....[1]....
        /*00cc*/ 	.word	0x00000520


	//   ....[2]....
        /*00d0*/ 	.word	0x00000890


	//   ....[3]....
        /*00d4*/ 	.word	0x00000a20


	//   ....[4]....
        /*00d8*/ 	.word	0x00000b10


	//   ....[5]....
        /*00dc*/ 	.word	0x00000c70


	//   ....[6]....
        /*00e0*/ 	.word	0x00000e00


	//   ....[7]....
        /*00e4*/ 	.word	0x00001040


	//   ....[8]....
        /*00e8*/ 	.word	0x00002370


	//   ....[9]....
        /*00ec*/ 	.word	0x000038e0


	//   ....[10]....
        /*00f0*/ 	.word	0x00003db0


	//   ....[11]....
        /*00f4*/ 	.word	0x00003de0


	//   ....[12]....
        /*00f8*/ 	.word	0x00004920


	//   ....[13]....
        /*00fc*/ 	.word	0x00004b30


	//----- nvinfo : EIATTR_VRC_CTA_INIT_COUNT
	.align		4
.L_44:
        /*0100*/ 	.byte	0x02, 0x4a
        /*0102*/ 	.byte	0x80
	.zero		1


	//----- nvinfo : EIATTR_SYSCALL_OFFSETS
	.align		4
        /*0104*/ 	.byte	0x04, 0x46
        /*0106*/ 	.short	(.L_46 - .L_45)


	//   ....[0]....
.L_45:
        /*0108*/ 	.word	0x000068b0


	//   ....[1]....
        /*010c*/ 	.word	0x000069f0


	//   ....[2]....
        /*0110*/ 	.word	0x00007210


	//   ....[3]....
        /*0114*/ 	.word	0x00007ff0


	//   ....[4]....
        /*0118*/ 	.word	0x00008d80


	//   ....[5]....
        /*011c*/ 	.word	0x00009b30


	//----- nvinfo : EIATTR_MBARRIER_INSTR_OFFSETS
	.align		4
.L_46:
        /*0120*/ 	.byte	0x04, 0x39
        /*0122*/ 	.short	(.L_48 - .L_47)


	//   ....[0]....
.L_47:
        /*0124*/ 	.word	0x00000670
        /*0128*/ 	.word	0x000000ff
        /*012c*/ 	.word	0x00000000
        /*0130*/ 	.short	0x0100
        /*0132*/ 	.byte	0x04
	.zero		1


	//   ....[1]....
        /*0134*/ 	.word	0x00000680
        /*0138*/ 	.word	0x000000ff
        /*013c*/ 	.word	0x00000080
        /*0140*/ 	.short	0x0100
        /*0142*/ 	.byte	0x04
	.zero		1


	//   ....[2]....
        /*0144*/ 	.word	0x00000690
        /*0148*/ 	.word	0x000000ff
        /*014c*/ 	.word	0x00000008
        /*0150*/ 	.short	0x0100
        /*0152*/ 	.byte	0x04
	.zero		1


	//   ....[3]....
        /*0154*/ 	.word	0x000006a0
        /*0158*/ 	.word	0x000000ff
        /*015c*/ 	.word	0x00000088
        /*0160*/ 	.short	0x0100
        /*0162*/ 	.byte	0x04
	.zero		1


	//   ....[4]....
        /*0164*/ 	.word	0x000006b0
        /*0168*/ 	.word	0x000000ff
        /*016c*/ 	.word	0x00000010
        /*0170*/ 	.short	0x0100
        /*0172*/ 	.byte	0x04
	.zero		1


	//   ....[5]....
        /*0174*/ 	.word	0x000006c0
        /*0178*/ 	.word	0x000000ff
        /*017c*/ 	.word	0x00000090
        /*0180*/ 	.short	0x0100
        /*0182*/ 	.byte	0x04
	.zero		1


	//   ....[6]....
        /*0184*/ 	.word	0x000006d0
        /*0188*/ 	.word	0x000000ff
        /*018c*/ 	.word	0x00000018
        /*0190*/ 	.short	0x0100
        /*0192*/ 	.byte	0x04
	.zero		1


	//   ....[7]....
        /*0194*/ 	.word	0x000006e0
        /*0198*/ 	.word	0x000000ff
        /*019c*/ 	.word	0x00000098
        /*01a0*/ 	.short	0x0100
        /*01a2*/ 	.byte	0x04
	.zero		1


	//   ....[8]....
        /*01a4*/ 	.word	0x000006f0
        /*01a8*/ 	.word	0x000000ff
        /*01ac*/ 	.word	0x00000020
        /*01b0*/ 	.short	0x0100
        /*01b2*/ 	.byte	0x04
	.zero		1


	//   ....[9]....
        /*01b4*/ 	.word	0x00000700
        /*01b8*/ 	.word	0x000000ff
        /*01bc*/ 	.word	0x000000a0
        /*01c0*/ 	.short	0x0100
        /*01c2*/ 	.byte	0x04
	.zero		1


	//   ....[10]....
        /*01c4*/ 	.word	0x00000710
        /*01c8*/ 	.word	0x000000ff
        /*01cc*/ 	.word	0x00000028
        /*01d0*/ 	.short	0x0100
        /*01d2*/ 	.byte	0x04
	.zero		1


	//   ....[11]....
        /*01d4*/ 	.word	0x00000720
        /*01d8*/ 	.word	0x000000ff
        /*01dc*/ 	.word	0x000000a8
        /*01e0*/ 	.short	0x0100
        /*01e2*/ 	.byte	0x04
	.zero		1


	//   ....[12]....
        /*01e4*/ 	.word	0x00000730
        /*01e8*/ 	.word	0x000000ff
        /*01ec*/ 	.word	0x00000030
        /*01f0*/ 	.short	0x0100
        /*01f2*/ 	.byte	0x04
	.zero		1


	//   ....[13]....
        /*01f4*/ 	.word	0x00000740
        /*01f8*/ 	.word	0x000000ff
        /*01fc*/ 	.word	0x000000b0
        /*0200*/ 	.short	0x0100
        /*0202*/ 	.byte	0x04
	.zero		1


	//   ....[14]....
        /*0204*/ 	.word	0x00000750
        /*0208*/ 	.word	0x000000ff
        /*020c*/ 	.word	0x00000038
        /*0210*/ 	.short	0x0100
        /*0212*/ 	.byte	0x04
	.zero		1


	//   ....[15]....
        /*0214*/ 	.word	0x00000760
        /*0218*/ 	.word	0x000000ff
        /*021c*/ 	.word	0x000000b8
        /*0220*/ 	.short	0x0100
        /*0222*/ 	.byte	0x04
	.zero		1


	//   ....[16]....
        /*0224*/ 	.word	0x00000770
        /*0228*/ 	.word	0x000000ff
        /*022c*/ 	.word	0x00000040
        /*0230*/ 	.short	0x0100
        /*0232*/ 	.byte	0x04
	.zero		1


	//   ....[17]....
        /*0234*/ 	.word	0x00000780
        /*0238*/ 	.word	0x000000ff
        /*023c*/ 	.word	0x000000c0
        /*0240*/ 	.short	0x0100
        /*0242*/ 	.byte	0x04
	.zero		1


	//   ....[18]....
        /*0244*/ 	.word	0x00000790
        /*0248*/ 	.word	0x000000ff
        /*024c*/ 	.word	0x00000048
        /*0250*/ 	.short	0x0100
        /*0252*/ 	.byte	0x04
	.zero		1


	//   ....[19]....
        /*0254*/ 	.word	0x000007a0
        /*0258*/ 	.word	0x000000ff
        /*025c*/ 	.word	0x000000c8
        /*0260*/ 	.short	0x0100
        /*0262*/ 	.byte	0x04
	.zero		1


	//   ....[20]....
        /*0264*/ 	.word	0x000007b0
        /*0268*/ 	.word	0x000000ff
        /*026c*/ 	.word	0x00000050
        /*0270*/ 	.short	0x0100
        /*0272*/ 	.byte	0x04
	.zero		1


	//   ....[21]....
        /*0274*/ 	.word	0x000007c0
        /*0278*/ 	.word	0x000000ff
        /*027c*/ 	.word	0x000000d0
        /*0280*/ 	.short	0x0100
        /*0282*/ 	.byte	0x04
	.zero		1


	//   ....[22]....
        /*0284*/ 	.word	0x000007d0
        /*0288*/ 	.word	0x000000ff
        /*028c*/ 	.word	0x00000058
        /*0290*/ 	.short	0x0100
        /*0292*/ 	.byte	0x04
	.zero		1


	//   ....[23]....
        /*0294*/ 	.word	0x000007e0
        /*0298*/ 	.word	0x000000ff
        /*029c*/ 	.word	0x000000d8
        /*02a0*/ 	.short	0x0100
        /*02a2*/ 	.byte	0x04
	.zero		1


	//   ....[24]....
        /*02a4*/ 	.word	0x000007f0
        /*02a8*/ 	.word	0x000000ff
        /*02ac*/ 	.word	0x00000060
        /*02b0*/ 	.short	0x0100
        /*02b2*/ 	.byte	0x04
	.zero		1


	//   ....[25]....
        /*02b4*/ 	.word	0x00000800
        /*02b8*/ 	.word	0x000000ff
        /*02bc*/ 	.word	0x000000e0
        /*02c0*/ 	.short	0x0100
        /*02c2*/ 	.byte	0x04
	.zero		1


	//   ....[26]....
        /*02c4*/ 	.word	0x00000810
        /*02c8*/ 	.word	0x000000ff
        /*02cc*/ 	.word	0x00000068
        /*02d0*/ 	.short	0x0100
        /*02d2*/ 	.byte	0x04
	.zero		1


	//   ....[27]....
        /*02d4*/ 	.word	0x00000820
        /*02d8*/ 	.word	0x000000ff
        /*02dc*/ 	.word	0x000000e8
        /*02e0*/ 	.short	0x0100
        /*02e2*/ 	.byte	0x04
	.zero		1


	//   ....[28]....
        /*02e4*/ 	.word	0x00000830
        /*02e8*/ 	.word	0x000000ff
        /*02ec*/ 	.word	0x00000070
        /*02f0*/ 	.short	0x0100
        /*02f2*/ 	.byte	0x04
	.zero		1


	//   ....[29]....
        /*02f4*/ 	.word	0x00000840
        /*02f8*/ 	.word	0x000000ff
        /*02fc*/ 	.word	0x000000f0
        /*0300*/ 	.short	0x0100
        /*0302*/ 	.byte	0x04
	.zero		1


	//   ....[30]....
        /*0304*/ 	.word	0x00000850
        /*0308*/ 	.word	0x000000ff
        /*030c*/ 	.word	0x00000078
        /*0310*/ 	.short	0x0100
        /*0312*/ 	.byte	0x04
	.zero		1


	//   ....[31]....
        /*0314*/ 	.word	0x00000860
        /*0318*/ 	.word	0x000000ff
        /*031c*/ 	.word	0x000000f8
        /*0320*/ 	.short	0x0100
        /*0322*/ 	.byte	0x04
	.zero		1


	//   ....[32]....
        /*0324*/ 	.word	0x00000990
        /*0328*/ 	.word	0x000000ff
        /*032c*/ 	.word	0x00000100
        /*0330*/ 	.short	0x0100
        /*0332*/ 	.byte	0x04
	.zero		1


	//   ....[33]....
        /*0334*/ 	.word	0x000009a0
        /*0338*/ 	.word	0x000000ff
        /*033c*/ 	.word	0x00000120
        /*0340*/ 	.short	0x0100
        /*0342*/ 	.byte	0x04
	.zero		1


	//   ....[34]....
        /*0344*/ 	.word	0x000009b0
        /*0348*/ 	.word	0x000000ff
        /*034c*/ 	.word	0x00000108
        /*0350*/ 	.short	0x0100
        /*0352*/ 	.byte	0x04
	.zero		1


	//   ....[35]....
        /*0354*/ 	.word	0x000009c0
        /*0358*/ 	.word	0x000000ff
        /*035c*/ 	.word	0x00000128
        /*0360*/ 	.short	0x0100
        /*0362*/ 	.byte	0x04
	.zero		1


	//   ....[36]....
        /*0364*/ 	.word	0x000009d0
        /*0368*/ 	.word	0x000000ff
        /*036c*/ 	.word	0x00000110
        /*0370*/ 	.short	0x0100
        /*0372*/ 	.byte	0x04
	.zero		1


	//   ....[37]....
        /*0374*/ 	.word	0x000009e0
        /*0378*/ 	.word	0x000000ff
        /*037c*/ 	.word	0x00000130
        /*0380*/ 	.short	0x0100
        /*0382*/ 	.byte	0x04
	.zero		1


	//   ....[38]....
        /*0384*/ 	.word	0x000009f0
        /*0388*/ 	.word	0x000000ff
        /*038c*/ 	.word	0x00000118
        /*0390*/ 	.short	0x0100
        /*0392*/ 	.byte	0x04
	.zero		1


	//   ....[39]....
        /*0394*/ 	.word	0x00000a00
        /*0398*/ 	.word	0x000000ff
        /*039c*/ 	.word	0x00000138
        /*03a0*/ 	.short	0x0100
        /*03a2*/ 	.byte	0x04
	.zero		1


	//   ....[40]....
        /*03a4*/ 	.word	0x00000ae0
        /*03a8*/ 	.word	0x000000ff
        /*03ac*/ 	.word	0x00000140
        /*03b0*/ 	.short	0x0100
        /*03b2*/ 	.byte	0x06
	.zero		1


	//   ....[41]....
        /*03b4*/ 	.word	0x00000af0
        /*03b8*/ 	.word	0x000000ff
        /*03bc*/ 	.word	0x00000148
        /*03c0*/ 	.short	0x0100
        /*03c2*/ 	.byte	0x06
	.zero		1


	//   ....[42]....
        /*03c4*/ 	.word	0x00000c20
        /*03c8*/ 	.word	0x000000ff
        /*03cc*/ 	.word	0x00000150
        /*03d0*/ 	.short	0x0100
        /*03d2*/ 	.byte	0x06
	.zero		1


	//   ....[43]....
        /*03d4*/ 	.word	0x00000c30
        /*03d8*/ 	.word	0x000000ff
        /*03dc*/ 	.word	0x00000160
        /*03e0*/ 	.short	0x0100
        /*03e2*/ 	.byte	0x06
	.zero		1


	//   ....[44]....
        /*03e4*/ 	.word	0x00000c40
        /*03e8*/ 	.word	0x000000ff
        /*03ec*/ 	.word	0x00000158
        /*03f0*/ 	.short	0x0100
        /*03f2*/ 	.byte	0x06
	.zero		1


	//   ....[45]....
        /*03f4*/ 	.word	0x00000c50
        /*03f8*/ 	.word	0x000000ff
        /*03fc*/ 	.word	0x00000168
        /*0400*/ 	.short	0x0100
        /*0402*/ 	.byte	0x06
	.zero		1


	//   ....[46]....
        /*0404*/ 	.word	0x00000d70
        /*0408*/ 	.word	0x000000ff
        /*040c*/ 	.word	0x00000170
        /*0410*/ 	.short	0x0100
        /*0412*/ 	.byte	0x04
	.zero		1


	//   ....[47]....
        /*0414*/ 	.word	0x00000d80
        /*0418*/ 	.word	0x000000ff
        /*041c*/ 	.word	0x00000190
        /*0420*/ 	.short	0x0100
        /*0422*/ 	.byte	0x04
	.zero		1


	//   ....[48]....
        /*0424*/ 	.word	0x00000d90
        /*0428*/ 	.word	0x000000ff
        /*042c*/ 	.word	0x00000178
        /*0430*/ 	.short	0x0100
        /*0432*/ 	.byte	0x04
	.zero		1


	//   ....[49]....
        /*0434*/ 	.word	0x00000da0
        /*0438*/ 	.word	0x000000ff
        /*043c*/ 	.word	0x00000198
        /*0440*/ 	.short	0x0100
        /*0442*/ 	.byte	0x04
	.zero		1


	//   ....[50]....
        /*0444*/ 	.word	0x00000db0
        /*0448*/ 	.word	0x000000ff
        /*044c*/ 	.word	0x00000180
        /*0450*/ 	.short	0x0100
        /*0452*/ 	.byte	0x04
	.zero		1


	//   ....[51]....
        /*0454*/ 	.word	0x00000dc0
        /*0458*/ 	.word	0x000000ff
        /*045c*/ 	.word	0x000001a0
        /*0460*/ 	.short	0x0100
        /*0462*/ 	.byte	0x04
	.zero		1


	//   ....[52]....
        /*0464*/ 	.word	0x00000dd0
        /*0468*/ 	.word	0x000000ff
        /*046c*/ 	.word	0x00000188
        /*0470*/ 	.short	0x0100
        /*0472*/ 	.byte	0x04
	.zero		1


	//   ....[53]....
        /*0474*/ 	.word	0x00000de0
        /*0478*/ 	.word	0x000000ff
        /*047c*/ 	.word	0x000001a8
        /*0480*/ 	.short	0x0100
        /*0482*/ 	.byte	0x04
	.zero		1


	//   ....[54]....
        /*0484*/ 	.word	0x00000ed0
        /*0488*/ 	.word	0x000000ff
        /*048c*/ 	.word	0x000001b0
        /*0490*/ 	.short	0x0100
        /*0492*/ 	.byte	0x04
	.zero		1


	//   ....[55]....
        /*0494*/ 	.word	0x00000ee0
        /*0498*/ 	.word	0x000000ff
        /*049c*/ 	.word	0x000001c0
        /*04a0*/ 	.short	0x0100
        /*04a2*/ 	.byte	0x04
	.zero		1


	//   ....[56]....
        /*04a4*/ 	.word	0x00000ef0
        /*04a8*/ 	.word	0x000000ff
        /*04ac*/ 	.word	0x000001b8
        /*04b0*/ 	.short	0x0100
        /*04b2*/ 	.byte	0x04
	.zero		1


	//   ....[57]....
        /*04b4*/ 	.word	0x00000f00
        /*04b8*/ 	.word	0x000000ff
        /*04bc*/ 	.word	0x000001c8
        /*04c0*/ 	.short	0x0100
        /*04c2*/ 	.byte	0x04
	.zero		1


	//   ....[58]....
        /*04c4*/ 	.word	0x00001000
        /*04c8*/ 	.word	0x000000ff
        /*04cc*/ 	.word	0x000001d0
        /*04d0*/ 	.short	0x0100
        /*04d2*/ 	.byte	0x06
	.zero		1


	//   ....[59]....
        /*04d4*/ 	.word	0x00001bc0
        /*04d8*/ 	.word	0x00000000
        /*04dc*/ 	.word	0x000001c0
        /*04e0*/ 	.short	0x010a
        /*04e2*/ 	.byte	0xff
	.zero		1


	//   ....[60]....
        /*04e4*/ 	.word	0x00001be0
        /*04e8*/ 	.word	0x00000000
        /*04ec*/ 	.word	0x000001b0
        /*04f0*/ 	.short	0x0101
        /*04f2*/ 	.byte	0xff
	.zero		1


	//   ....[61]....
        /*04f4*/ 	.word	0x00001c90
        /*04f8*/ 	.word	0x000000ff
        /*04fc*/ 	.word	0x00000080
        /*0500*/ 	.short	0x010a
        /*0502*/ 	.byte	0x04
	.zero		1


	//   ....[62]....
        /*0504*/ 	.word	0x00001d60
        /*0508*/ 	.word	0x000000ff
        /*050c*/ 	.word	0x00000080
        /*0510*/ 	.short	0x010a
        /*0512*/ 	.byte	0x21
	.zero		1


	//   ....[63]....
        /*0514*/ 	.word	0x00001f10
        /*0518*/ 	.word	0x000000ff
        /*051c*/ 	.word	0x00000080
        /*0520*/ 	.short	0x010a
        /*0522*/ 	.byte	0x05
	.zero		1


	//   ....[64]....
        /*0524*/ 	.word	0x00002020
        /*0528*/ 	.word	0x000000ff
        /*052c*/ 	.word	0x00000148
        /*0530*/ 	.short	0x0101
        /*0532*/ 	.byte	0x0d
	.zero		1


	//   ....[65]....
        /*0534*/ 	.word	0x00002040
        /*0538*/ 	.word	0x000000ff
        /*053c*/ 	.word	0x00000080
        /*0540*/ 	.short	0x010a
        /*0542*/ 	.byte	0x04
	.zero		1


	//   ....[66]....
        /*0544*/ 	.word	0x000020c0
        /*0548*/ 	.word	0x000000ff
        /*054c*/ 	.word	0x00000080
        /*0550*/ 	.short	0x010a
        /*0552*/ 	.byte	0x11
	.zero		1


	//   ....[67]....
        /*0554*/ 	.word	0x00002260
        /*0558*/ 	.word	0x000000ff
        /*055c*/ 	.word	0x00000080
        /*0560*/ 	.short	0x010a
        /*0562*/ 	.byte	0x05
	.zero		1


	//   ....[68]....
        /*0564*/ 	.word	0x000023a0
        /*0568*/ 	.word	0x00000003
        /*056c*/ 	.word	0x00000150
        /*0570*/ 	.short	0x010a
        /*0572*/ 	.byte	0xff
	.zero		1


	//   ....[69]....
        /*0574*/ 	.word	0x000024f0
        /*0578*/ 	.word	0x00000000
        /*057c*/ 	.word	0x00000000
        /*0580*/ 	.short	0x0101
        /*0582*/ 	.byte	0xff
	.zero		1


	//   ....[70]....
        /*0584*/ 	.word	0x00002aa0
        /*0588*/ 	.word	0x000000ff
        /*058c*/ 	.word	0x00000000
        /*0590*/ 	.short	0x010a
        /*0592*/ 	.byte	0x04
	.zero		1


	//   ....[71]....
        /*0594*/ 	.word	0x00002b30
        /*0598*/ 	.word	0x000000ff
        /*059c*/ 	.word	0x00000000
        /*05a0*/ 	.short	0x010a
        /*05a2*/ 	.byte	0x05
	.zero		1


	//   ....[72]....
        /*05a4*/ 	.word	0x00002bc0
        /*05a8*/ 	.word	0x000000ff
        /*05ac*/ 	.word	0x00000000
        /*05b0*/ 	.short	0x010a
        /*05b2*/ 	.byte	0x05
	.zero		1


	//   ....[73]....
        /*05b4*/ 	.word	0x00002c50
        /*05b8*/ 	.word	0x000000ff
        /*05bc*/ 	.word	0x00000000
        /*05c0*/ 	.short	0x010a
        /*05c2*/ 	.byte	0x05
	.zero		1


	//   ....[74]....
        /*05c4*/ 	.word	0x00002ce0
        /*05c8*/ 	.word	0x000000ff
        /*05cc*/ 	.word	0x00000000
        /*05d0*/ 	.short	0x010a
        /*05d2*/ 	.byte	0x05
	.zero		1


	//   ....[75]....
        /*05d4*/ 	.word	0x00002d70
        /*05d8*/ 	.word	0x000000ff
        /*05dc*/ 	.word	0x00000000
        /*05e0*/ 	.short	0x010a
        /*05e2*/ 	.byte	0x05
	.zero		1


	//   ....[76]....
        /*05e4*/ 	.word	0x00002e00
        /*05e8*/ 	.word	0x000000ff
        /*05ec*/ 	.word	0x00000000
        /*05f0*/ 	.short	0x010a
        /*05f2*/ 	.byte	0x05
	.zero		1


	//   ....[77]....
        /*05f4*/ 	.word	0x00002e90
        /*05f8*/ 	.word	0x000000ff
        /*05fc*/ 	.word	0x00000000
        /*0600*/ 	.short	0x010a
        /*0602*/ 	.byte	0x05
	.zero		1


	//   ....[78]....
        /*0604*/ 	.word	0x00002f20
        /*0608*/ 	.word	0x000000ff
        /*060c*/ 	.word	0x00000000
        /*0610*/ 	.short	0x010a
        /*0612*/ 	.byte	0x05
	.zero		1


	//   ....[79]....
        /*0614*/ 	.word	0x00002fb0
        /*0618*/ 	.word	0x000000ff
        /*061c*/ 	.word	0x00000000
        /*0620*/ 	.short	0x010a
        /*0622*/ 	.byte	0x05
	.zero		1


	//   ....[80]....
        /*0624*/ 	.word	0x00003040
        /*0628*/ 	.word	0x000000ff
        /*062c*/ 	.word	0x00000000
        /*0630*/ 	.short	0x010a
        /*0632*/ 	.byte	0x05
	.zero		1


	//   ....[81]....
        /*0634*/ 	.word	0x000030d0
        /*0638*/ 	.word	0x000000ff
        /*063c*/ 	.word	0x00000000
        /*0640*/ 	.short	0x010a
        /*0642*/ 	.byte	0x05
	.zero		1


	//   ....[82]....
        /*0644*/ 	.word	0x00003160
        /*0648*/ 	.word	0x000000ff
        /*064c*/ 	.word	0x00000000
        /*0650*/ 	.short	0x010a
        /*0652*/ 	.byte	0x05
	.zero		1


	//   ....[83]....
        /*0654*/ 	.word	0x000031f0
        /*0658*/ 	.word	0x000000ff
        /*065c*/ 	.word	0x00000000
        /*0660*/ 	.short	0x010a
        /*0662*/ 	.byte	0x05
	.zero		1


	//   ....[84]....
        /*0664*/ 	.word	0x00003280
        /*0668*/ 	.word	0x000000ff
        /*066c*/ 	.word	0x00000000
        /*0670*/ 	.short	0x010a
        /*0672*/ 	.byte	0x05
	.zero		1


	//   ....[85]....
        /*0674*/ 	.word	0x00003320
        /*0678*/ 	.word	0x00000000
        /*067c*/ 	.word	0x00000000
        /*0680*/ 	.short	0x010a
        /*0682*/ 	.byte	0xff
	.zero		1


	//   ....[86]....
        /*0684*/ 	.word	0x00003440
        /*0688*/ 	.word	0x00000002
        /*068c*/ 	.word	0x000001b0
        /*0690*/ 	.short	0x010a
        /*0692*/ 	.byte	0xff
	.zero		1


	//   ....[87]....
        /*0694*/ 	.word	0x000034a0
        /*0698*/ 	.word	0x00000004
        /*069c*/ 	.word	0x00000000
        /*06a0*/ 	.short	0x0101
        /*06a2*/ 	.byte	0xff
	.zero		1


	//   ....[88]....
        /*06a4*/ 	.word	0x000034c0
        /*06a8*/ 	.word	0x000000ff
        /*06ac*/ 	.word	0x00000160
        /*06b0*/ 	.short	0x010a
        /*06b2*/ 	.byte	0x04
	.zero		1


	//   ....[89]....
        /*06b4*/ 	.word	0x000035e0
        /*06b8*/ 	.word	0x00000002
        /*06bc*/ 	.word	0x00000150
        /*06c0*/ 	.short	0x010a
        /*06c2*/ 	.byte	0xff
	.zero		1


	//   ....[90]....
        /*06c4*/ 	.word	0x000036f0
        /*06c8*/ 	.word	0x00000002
        /*06cc*/ 	.word	0x00000000
        /*06d0*/ 	.short	0x0101
        /*06d2*/ 	.byte	0xff
	.zero		1


	//   ....[91]....
        /*06d4*/ 	.word	0x00003780
        /*06d8*/ 	.word	0x000000ff
        /*06dc*/ 	.word	0x00000160
        /*06e0*/ 	.short	0x0106
        /*06e2*/ 	.byte	0x04
	.zero		1


	//   ....[92]....
        /*06e4*/ 	.word	0x000037a0
        /*06e8*/ 	.word	0x000000ff
        /*06ec*/ 	.word	0x00000160
        /*06f0*/ 	.short	0x010a
        /*06f2*/ 	.byte	0x04
	.zero		1


	//   ....[93]....
        /*06f4*/ 	.word	0x00003830
        /*06f8*/ 	.word	0x000000ff
        /*06fc*/ 	.word	0x00000160
        /*0700*/ 	.short	0x0106
        /*0702*/ 	.byte	0x07
	.zero		1


	//   ....[94]....
        /*0704*/ 	.word	0x00003870
        /*0708*/ 	.word	0x00000000
        /*070c*/ 	.word	0x00000160
        /*0710*/ 	.short	0x010a
        /*0712*/ 	.byte	0xff
	.zero		1


	//   ....[95]....
        /*0714*/ 	.word	0x00003ab0
        /*0718*/ 	.word	0x000000ff
        /*071c*/ 	.word	0x00000008
        /*0720*/ 	.short	0x010a
        /*0722*/ 	.byte	0x05
	.zero		1


	//   ....[96]....
        /*0724*/ 	.word	0x00003ad0
        /*0728*/ 	.word	0x000000ff
        /*072c*/ 	.word	0x00000008
        /*0730*/ 	.short	0x010a
        /*0732*/ 	.byte	0x05
	.zero		1


	//   ....[97]....
        /*0734*/ 	.word	0x00003c60
        /*0738*/ 	.word	0x000000ff
        /*073c*/ 	.word	0x00000008
        /*0740*/ 	.short	0x010a
        /*0742*/ 	.byte	0x05
	.zero		1


	//   ....[98]....
        /*0744*/ 	.word	0x00003c80
        /*0748*/ 	.word	0x000000ff
        /*074c*/ 	.word	0x00000008
        /*0750*/ 	.short	0x010a
        /*0752*/ 	.byte	0x05
	.zero		1


	//   ....[99]....
        /*0754*/ 	.word	0x00003d40
        /*0758*/ 	.word	0x000000ff
        /*075c*/ 	.word	0x00000000
        /*0760*/ 	.short	0x0101
        /*0762*/ 	.byte	0x04
	.zero		1


	//   ....[100]....
        /*0764*/ 	.word	0x00004040
        /*0768*/ 	.word	0x00000000
        /*076c*/ 	.word	0x00000150
        /*0770*/ 	.short	0x010a
        /*0772*/ 	.byte	0xff
	.zero		1


	//   ....[101]....
        /*0774*/ 	.word	0x00004100
        /*0778*/ 	.word	0x00000000
        /*077c*/ 	.word	0x00000000
        /*0780*/ 	.short	0x0101
        /*0782*/ 	.byte	0xff
	.zero		1


	//   ....[102]....
        /*0784*/ 	.word	0x000041c0
        /*0788*/ 	.word	0x000000ff
        /*078c*/ 	.word	0x00000000
        /*0790*/ 	.short	0x010a
        /*0792*/ 	.byte	0x04
	.zero		1


	//   ....[103]....
        /*0794*/ 	.word	0x000041d0
        /*0798*/ 	.word	0x000000ff
        /*079c*/ 	.word	0x00000190
        /*07a0*/ 	.short	0x010a
        /*07a2*/ 	.byte	0x17
	.zero		1


	//   ....[104]....
        /*07a4*/ 	.word	0x00004280
        /*07a8*/ 	.word	0x000000ff
        /*07ac*/ 	.word	0x00000000
        /*07b0*/ 	.short	0x010a
        /*07b2*/ 	.byte	0x05
	.zero		1


	//   ....[105]....
        /*07b4*/ 	.word	0x000043c0
        /*07b8*/ 	.word	0x000000ff
        /*07bc*/ 	.word	0x00000000
        /*07c0*/ 	.short	0x010a
        /*07c2*/ 	.byte	0x04
	.zero		1


	//   ....[106]....
        /*07c4*/ 	.word	0x00004610
        /*07c8*/ 	.word	0x000000ff
        /*07cc*/ 	.word	0x00000000
        /*07d0*/ 	.short	0x010a
        /*07d2*/ 	.byte	0x04
	.zero		1


	//   ....[107]....
        /*07d4*/ 	.word	0x000046a0
        /*07d8*/ 	.word	0x000000ff
        /*07dc*/ 	.word	0x00000000
        /*07e0*/ 	.short	0x010a
        /*07e2*/ 	.byte	0x05
	.zero		1


	//   ....[108]....
        /*07e4*/ 	.word	0x00004730
        /*07e8*/ 	.word	0x000000ff
        /*07ec*/ 	.word	0x00000000
        /*07f0*/ 	.short	0x010a
        /*07f2*/ 	.byte	0x05
	.zero		1


	//   ....[109]....
        /*07f4*/ 	.word	0x000047d0
        /*07f8*/ 	.word	0x00000000
        /*07fc*/ 	.word	0x00000000
        /*0800*/ 	.short	0x010a
        /*0802*/ 	.byte	0xff
	.zero		1


	//   ....[110]....
        /*0804*/ 	.word	0x00004810
        /*0808*/ 	.word	0x00000000
        /*080c*/ 	.word	0x00000000
        /*0810*/ 	.short	0x010a
        /*0812*/ 	.byte	0xff
	.zero		1


	//   ....[111]....
        /*0814*/ 	.word	0x00004880
        /*0818*/ 	.word	0x000000ff
        /*081c*/ 	.word	0x00000000
        /*0820*/ 	.short	0x0101
        /*0822*/ 	.byte	0x04
	.zero		1


	//   ....[112]....
        /*0824*/ 	.word	0x000048c0
        /*0828*/ 	.word	0x000000ff
        /*082c*/ 	.word	0x000001d0
        /*0830*/ 	.short	0x010a
        /*0832*/ 	.byte	0x11
	.zero		1


	//   ....[113]....
        /*0834*/ 	.word	0x00004910
        /*0838*/ 	.word	0x000000ff
        /*083c*/ 	.word	0x00000000
        /*0840*/ 	.short	0x0101
        /*0842*/ 	.byte	0x04
	.zero		1


	//   ....[114]....
        /*0844*/ 	.word	0x00004de0
        /*0848*/ 	.word	0x0000000c
        /*084c*/ 	.word	0x00000150
        /*0850*/ 	.short	0x010a
        /*0852*/ 	.byte	0xff
	.zero		1


	//   ....[115]....
        /*0854*/ 	.word	0x00004f50
        /*0858*/ 	.word	0x00000000
        /*085c*/ 	.word	0x00000000
        /*0860*/ 	.short	0x0101
        /*0862*/ 	.byte	0xff
	.zero		1


	//   ....[116]....
        /*0864*/ 	.word	0x000053e0
        /*0868*/ 	.word	0x000000ff
        /*086c*/ 	.word	0x00000148
        /*0870*/ 	.short	0x010a
        /*0872*/ 	.byte	0x15
	.zero		1


	//   ....[117]....
        /*0874*/ 	.word	0x00005560
        /*0878*/ 	.word	0x000000ff
        /*087c*/ 	.word	0x00000120
        /*0880*/ 	.short	0x010a
        /*0882*/ 	.byte	0x15
	.zero		1


	//   ....[118]....
        /*0884*/ 	.word	0x00005750
        /*0888*/ 	.word	0x000000ff
        /*088c*/ 	.word	0x00000100
        /*0890*/ 	.short	0x010b
        /*0892*/ 	.byte	0x15
	.zero		1


	//   ....[119]....
        /*0894*/ 	.word	0x00005760
        /*0898*/ 	.word	0x000000ff
        /*089c*/ 	.word	0x00000000
        /*08a0*/ 	.short	0x0101
        /*08a2*/ 	.byte	0x2e
	.zero		1


	//   ....[120]....
        /*08a4*/ 	.word	0x00005770
        /*08a8*/ 	.word	0x000000ff
        /*08ac*/ 	.word	0x00000128
        /*08b0*/ 	.short	0x010a
        /*08b2*/ 	.byte	0x15
	.zero		1


	//   ....[121]....
        /*08b4*/ 	.word	0x00005920
        /*08b8*/ 	.word	0x000000ff
        /*08bc*/ 	.word	0x00000108
        /*08c0*/ 	.short	0x010b
        /*08c2*/ 	.byte	0x15
	.zero		1


	//   ....[122]....
        /*08c4*/ 	.word	0x00005930
        /*08c8*/ 	.word	0x000000ff
        /*08cc*/ 	.word	0x00000000
        /*08d0*/ 	.short	0x0101
        /*08d2*/ 	.byte	0x27
	.zero		1


	//   ....[123]....
        /*08d4*/ 	.word	0x00005940
        /*08d8*/ 	.word	0x000000ff
        /*08dc*/ 	.word	0x00000130
        /*08e0*/ 	.short	0x010a
        /*08e2*/ 	.byte	0x15
	.zero		1


	//   ....[124]....
        /*08e4*/ 	.word	0x00005af0
        /*08e8*/ 	.word	0x000000ff
        /*08ec*/ 	.word	0x00000110
        /*08f0*/ 	.short	0x010b
        /*08f2*/ 	.byte	0x15
	.zero		1


	//   ....[125]....
        /*08f4*/ 	.word	0x00005b00
        /*08f8*/ 	.word	0x000000ff
        /*08fc*/ 	.word	0x00000000
        /*0900*/ 	.short	0x0101
        /*0902*/ 	.byte	0x26
	.zero		1


	//   ....[126]....
        /*0904*/ 	.word	0x00005b10
        /*0908*/ 	.word	0x000000ff
        /*090c*/ 	.word	0x00000138
        /*0910*/ 	.short	0x010a
        /*0912*/ 	.byte	0x15
	.zero		1


	//   ....[127]....
        /*0914*/ 	.word	0x00005d50
        /*0918*/ 	.word	0x000000ff
        /*091c*/ 	.word	0x00000118
        /*0920*/ 	.short	0x010b
        /*0922*/ 	.byte	0x15
	.zero		1


	//   ....[128]....
        /*0924*/ 	.word	0x00005d60
        /*0928*/ 	.word	0x000000ff
        /*092c*/ 	.word	0x00000000
        /*0930*/ 	.short	0x0101
        /*0932*/ 	.byte	0x25
	.zero		1


	//   ....[129]....
        /*0934*/ 	.word	0x00005da0
        /*0938*/ 	.word	0x000000ff
        /*093c*/ 	.word	0x00000120
        /*0940*/ 	.short	0x010a
        /*0942*/ 	.byte	0x15
	.zero		1


	//   ....[130]....
        /*0944*/ 	.word	0x00005dc0
        /*0948*/ 	.word	0x000000ff
        /*094c*/ 	.word	0x00000128
        /*0950*/ 	.short	0x010a
        /*0952*/ 	.byte	0x15
	.zero		1


	//   ....[131]....
        /*0954*/ 	.word	0x00005de0
        /*0958*/ 	.word	0x000000ff
        /*095c*/ 	.word	0x00000130
        /*0960*/ 	.short	0x010a
        /*0962*/ 	.byte	0x15
	.zero		1


	//   ....[132]....
        /*0964*/ 	.word	0x00005e20
        /*0968*/ 	.word	0x00000000
        /*096c*/ 	.word	0x00000138
        /*0970*/ 	.short	0x010a
        /*0972*/ 	.byte	0xff
	.zero		1


	//   ....[133]....
        /*0974*/ 	.word	0x00006140
        /*0978*/ 	.word	0x00000003
        /*097c*/ 	.word	0x00000150
        /*0980*/ 	.short	0x010a
        /*0982*/ 	.byte	0xff
	.zero		1


	//   ....[134]....
        /*0984*/ 	.word	0x000062c0
        /*0988*/ 	.word	0x00000000
        /*098c*/ 	.word	0x00000000
        /*0990*/ 	.short	0x0101
        /*0992*/ 	.byte	0xff
	.zero		1


	//   ....[135]....
        /*0994*/ 	.word	0x00006de0
        /*0998*/ 	.word	0x00000005
        /*099c*/ 	.word	0x00000100
        /*09a0*/ 	.short	0x010a
        /*09a2*/ 	.byte	0xff
	.zero		1


	//   ....[136]....
        /*09a4*/ 	.word	0x00006e20
        /*09a8*/ 	.word	0x0000005a
        /*09ac*/ 	.word	0x00000170
        /*09b0*/ 	.short	0x010a
        /*09b2*/ 	.byte	0xff
	.zero		1


	//   ....[137]....
        /*09b4*/ 	.word	0x00006f60
        /*09b8*/ 	.word	0x00000005
        /*09bc*/ 	.word	0x00000100
        /*09c0*/ 	.short	0x010a
        /*09c2*/ 	.byte	0xff
	.zero		1


	//   ....[138]....
        /*09c4*/ 	.word	0x00007090
        /*09c8*/ 	.word	0x00000000
        /*09cc*/ 	.word	0x00000000
        /*09d0*/ 	.short	0x0101
        /*09d2*/ 	.byte	0xff
	.zero		1


	//   ....[139]....
        /*09d4*/ 	.word	0x000070f0
        /*09d8*/ 	.word	0x0000005a
        /*09dc*/ 	.word	0x00000170
        /*09e0*/ 	.short	0x010a
        /*09e2*/ 	.byte	0xff
	.zero		1


	//   ....[140]....
        /*09e4*/ 	.word	0x00007c90
        /*09e8*/ 	.word	0x00000067
        /*09ec*/ 	.word	0x00000100
        /*09f0*/ 	.short	0x010a
        /*09f2*/ 	.byte	0xff
	.zero		1


	//   ....[141]....
        /*09f4*/ 	.word	0x00007d60
        /*09f8*/ 	.word	0x00000067
        /*09fc*/ 	.word	0x00000100
        /*0a00*/ 	.short	0x010a
        /*0a02*/ 	.byte	0xff
	.zero		1


	//   ....[142]....
        /*0a04*/ 	.word	0x00007e90
        /*0a08*/ 	.word	0x00000000
        /*0a0c*/ 	.word	0x00000000
        /*0a10*/ 	.short	0x0101
        /*0a12*/ 	.byte	0xff
	.zero		1


	//   ....[143]....
        /*0a14*/ 	.word	0x00008a20
        /*0a18*/ 	.word	0x00000067
        /*0a1c*/ 	.word	0x00000100
        /*0a20*/ 	.short	0x010a
        /*0a22*/ 	.byte	0xff
	.zero		1


	//   ....[144]....
        /*0a24*/ 	.word	0x00008af0
        /*0a28*/ 	.word	0x00000067
        /*0a2c*/ 	.word	0x00000100
        /*0a30*/ 	.short	0x010a
        /*0a32*/ 	.byte	0xff
	.zero		1


	//   ....[145]....
        /*0a34*/ 	.word	0x00008c20
        /*0a38*/ 	.word	0x00000000
        /*0a3c*/ 	.word	0x00000000
        /*0a40*/ 	.short	0x0101
        /*0a42*/ 	.byte	0xff
	.zero		1


	//   ....[146]....
        /*0a44*/ 	.word	0x000097d0
        /*0a48*/ 	.word	0x00000066
        /*0a4c*/ 	.word	0x00000100
        /*0a50*/ 	.short	0x010a
        /*0a52*/ 	.byte	0xff
	.zero		1


	//   ....[147]....
        /*0a54*/ 	.word	0x000098a0
        /*0a58*/ 	.word	0x00000066
        /*0a5c*/ 	.word	0x00000100
        /*0a60*/ 	.short	0x010a
        /*0a62*/ 	.byte	0xff
	.zero		1


	//   ....[148]....
        /*0a64*/ 	.word	0x000099d0
        /*0a68*/ 	.word	0x00000000
        /*0a6c*/ 	.word	0x00000000
        /*0a70*/ 	.short	0x0101
        /*0a72*/ 	.byte	0xff
	.zero		1


	//   ....[149]....
        /*0a74*/ 	.word	0x00009cb0
        /*0a78*/ 	.word	0x0000005a
        /*0a7c*/ 	.word	0x00000000
        /*0a80*/ 	.short	0x0101
        /*0a82*/ 	.byte	0xff
	.zero		1


	//   ....[150]....
        /*0a84*/ 	.word	0x0000a670
        /*0a88*/ 	.word	0x00000000
        /*0a8c*/ 	.word	0x000001c0
        /*0a90*/ 	.short	0x010a
        /*0a92*/ 	.byte	0xff
	.zero		1


	//   ....[151]....
        /*0a94*/ 	.word	0x0000a6d0
        /*0a98*/ 	.word	0x00000000
        /*0a9c*/ 	.word	0x00000080
        /*0aa0*/ 	.short	0x010a
        /*0aa2*/ 	.byte	0xff
	.zero		1


	//   ....[152]....
        /*0aa4*/ 	.word	0x0000a730
        /*0aa8*/ 	.word	0x00000000
        /*0aac*/ 	.word	0x00000080
        /*0ab0*/ 	.short	0x010a
        /*0ab2*/ 	.byte	0xff
	.zero		1


	//   ....[153]....
        /*0ab4*/ 	.word	0x0000a780
        /*0ab8*/ 	.word	0x00000003
        /*0abc*/ 	.word	0x00000150
        /*0ac0*/ 	.short	0x010a
        /*0ac2*/ 	.byte	0xff
	.zero		1


	//   ....[154]....
        /*0ac4*/ 	.word	0x0000a7e0
        /*0ac8*/ 	.word	0x00000000
        /*0acc*/ 	.word	0x00000000
        /*0ad0*/ 	.short	0x010a
        /*0ad2*/ 	.byte	0xff
	.zero		1


	//   ....[155]....
        /*0ad4*/ 	.word	0x0000a840
        /*0ad8*/ 	.word	0x00000000
        /*0adc*/ 	.word	0x00000000
        /*0ae0*/ 	.short	0x010a
        /*0ae2*/ 	.byte	0xff
	.zero		1


	//   ....[156]....
        /*0ae4*/ 	.word	0x0000a8a0
        /*0ae8*/ 	.word	0x00000000
        /*0aec*/ 	.word	0x00000000
        /*0af0*/ 	.short	0x010a
        /*0af2*/ 	.byte	0xff
	.zero		1


	//   ....[157]....
        /*0af4*/ 	.word	0x0000a900
        /*0af8*/ 	.word	0x00000000
        /*0afc*/ 	.word	0x00000000
        /*0b00*/ 	.short	0x010a
        /*0b02*/ 	.byte	0xff
	.zero		1


	//   ....[158]....
        /*0b04*/ 	.word	0x0000a960
        /*0b08*/ 	.word	0x00000000
        /*0b0c*/ 	.word	0x00000000
        /*0b10*/ 	.short	0x010a
        /*0b12*/ 	.byte	0xff
	.zero		1


	//   ....[159]....
        /*0b14*/ 	.word	0x0000a9c0
        /*0b18*/ 	.word	0x00000000
        /*0b1c*/ 	.word	0x00000000
        /*0b20*/ 	.short	0x010a
        /*0b22*/ 	.byte	0xff
	.zero		1


	//   ....[160]....
        /*0b24*/ 	.word	0x0000aa20
        /*0b28*/ 	.word	0x00000000
        /*0b2c*/ 	.word	0x00000000
        /*0b30*/ 	.short	0x010a
        /*0b32*/ 	.byte	0xff
	.zero		1


	//   ....[161]....
        /*0b34*/ 	.word	0x0000aa80
        /*0b38*/ 	.word	0x00000000
        /*0b3c*/ 	.word	0x00000000
        /*0b40*/ 	.short	0x010a
        /*0b42*/ 	.byte	0xff
	.zero		1


	//   ....[162]....
        /*0b44*/ 	.word	0x0000aae0
        /*0b48*/ 	.word	0x00000000
        /*0b4c*/ 	.word	0x00000000
        /*0b50*/ 	.short	0x010a
        /*0b52*/ 	.byte	0xff
	.zero		1


	//   ....[163]....
        /*0b54*/ 	.word	0x0000ab40
        /*0b58*/ 	.word	0x00000000
        /*0b5c*/ 	.word	0x00000000
        /*0b60*/ 	.short	0x010a
        /*0b62*/ 	.byte	0xff
	.zero		1


	//   ....[164]....
        /*0b64*/ 	.word	0x0000aba0
        /*0b68*/ 	.word	0x00000000
        /*0b6c*/ 	.word	0x00000000
        /*0b70*/ 	.short	0x010a
        /*0b72*/ 	.byte	0xff
	.zero		1


	//   ....[165]....
        /*0b74*/ 	.word	0x0000ac00
        /*0b78*/ 	.word	0x00000000
        /*0b7c*/ 	.word	0x00000000
        /*0b80*/ 	.short	0x010a
        /*0b82*/ 	.byte	0xff
	.zero		1


	//   ....[166]....
        /*0b84*/ 	.word	0x0000ac60
        /*0b88*/ 	.word	0x00000000
        /*0b8c*/ 	.word	0x00000000
        /*0b90*/ 	.short	0x010a
        /*0b92*/ 	.byte	0xff
	.zero		1


	//   ....[167]....
        /*0b94*/ 	.word	0x0000acc0
        /*0b98*/ 	.word	0x00000000
        /*0b9c*/ 	.word	0x00000000
        /*0ba0*/ 	.short	0x010a
        /*0ba2*/ 	.byte	0xff
	.zero		1


	//   ....[168]....
        /*0ba4*/ 	.word	0x0000ad20
        /*0ba8*/ 	.word	0x00000000
        /*0bac*/ 	.word	0x00000000
        /*0bb0*/ 	.short	0x010a
        /*0bb2*/ 	.byte	0xff
	.zero		1


	//   ....[169]....
        /*0bb4*/ 	.word	0x0000ad70
        /*0bb8*/ 	.word	0x00000002
        /*0bbc*/ 	.word	0x000001b0
        /*0bc0*/ 	.short	0x010a
        /*0bc2*/ 	.byte	0xff
	.zero		1


	//   ....[170]....
        /*0bc4*/ 	.word	0x0000add0
        /*0bc8*/ 	.word	0x00000002
        /*0bcc*/ 	.word	0x00000160
        /*0bd0*/ 	.short	0x010a
        /*0bd2*/ 	.byte	0xff
	.zero		1


	//   ....[171]....
        /*0bd4*/ 	.word	0x0000ae20
        /*0bd8*/ 	.word	0x00000002
        /*0bdc*/ 	.word	0x00000150
        /*0be0*/ 	.short	0x010a
        /*0be2*/ 	.byte	0xff
	.zero		1


	//   ....[172]....
        /*0be4*/ 	.word	0x0000ae80
        /*0be8*/ 	.word	0x00000000
        /*0bec*/ 	.word	0x00000160
        /*0bf0*/ 	.short	0x010a
        /*0bf2*/ 	.byte	0xff
	.zero		1


	//   ....[173]....
        /*0bf4*/ 	.word	0x0000aee0
        /*0bf8*/ 	.word	0x00000000
        /*0bfc*/ 	.word	0x00000008
        /*0c00*/ 	.short	0x010a
        /*0c02*/ 	.byte	0xff
	.zero		1


	//   ....[174]....
        /*0c04*/ 	.word	0x0000afc0
        /*0c08*/ 	.word	0x00000000
        /*0c0c*/ 	.word	0x00000008
        /*0c10*/ 	.short	0x010a
        /*0c12*/ 	.byte	0xff
	.zero		1


	//   ....[175]....
        /*0c14*/ 	.word	0x0000b010
        /*0c18*/ 	.word	0x00000000
        /*0c1c*/ 	.word	0x00000150
        /*0c20*/ 	.short	0x010a
        /*0c22*/ 	.byte	0xff
	.zero		1


	//   ....[176]....
        /*0c24*/ 	.word	0x0000b070
        /*0c28*/ 	.word	0x00000000
        /*0c2c*/ 	.word	0x00000190
        /*0c30*/ 	.short	0x010a
        /*0c32*/ 	.byte	0xff
	.zero		1


	//   ....[177]....
        /*0c34*/ 	.word	0x0000b0d0
        /*0c38*/ 	.word	0x00000000
        /*0c3c*/ 	.word	0x00000000
        /*0c40*/ 	.short	0x010a
        /*0c42*/ 	.byte	0xff
	.zero		1


	//   ....[178]....
        /*0c44*/ 	.word	0x0000b130
        /*0c48*/ 	.word	0x00000000
        /*0c4c*/ 	.word	0x00000000
        /*0c50*/ 	.short	0x010a
        /*0c52*/ 	.byte	0xff
	.zero		1


	//   ....[179]....
        /*0c54*/ 	.word	0x0000b190
        /*0c58*/ 	.word	0x00000000
        /*0c5c*/ 	.word	0x00000000
        /*0c60*/ 	.short	0x010a
        /*0c62*/ 	.byte	0xff
	.zero		1


	//   ....[180]....
        /*0c64*/ 	.word	0x0000b1f0
        /*0c68*/ 	.word	0x00000000
        /*0c6c*/ 	.word	0x00000000
        /*0c70*/ 	.short	0x010a
        /*0c72*/ 	.byte	0xff
	.zero		1


	//   ....[181]....
        /*0c74*/ 	.word	0x0000b250
        /*0c78*/ 	.word	0x00000000
        /*0c7c*/ 	.word	0x000001d0
        /*0c80*/ 	.short	0x010a
        /*0c82*/ 	.byte	0xff
	.zero		1


	//   ....[182]....
        /*0c84*/ 	.word	0x0000b2a0
        /*0c88*/ 	.word	0x0000000c
        /*0c8c*/ 	.word	0x00000150
        /*0c90*/ 	.short	0x010a
        /*0c92*/ 	.byte	0xff
	.zero		1


	//   ....[183]....
        /*0c94*/ 	.word	0x0000b300
        /*0c98*/ 	.word	0x00000000
        /*0c9c*/ 	.word	0x00000148
        /*0ca0*/ 	.short	0x010a
        /*0ca2*/ 	.byte	0xff
	.zero		1


	//   ....[184]....
        /*0ca4*/ 	.word	0x0000b360
        /*0ca8*/ 	.word	0x00000000
        /*0cac*/ 	.word	0x00000120
        /*0cb0*/ 	.short	0x010a
        /*0cb2*/ 	.byte	0xff
	.zero		1


	//   ....[185]....
        /*0cb4*/ 	.word	0x0000b3c0
        /*0cb8*/ 	.word	0x00000000
        /*0cbc*/ 	.word	0x00000128
        /*0cc0*/ 	.short	0x010a
        /*0cc2*/ 	.byte	0xff
	.zero		1


	//   ....[186]....
        /*0cc4*/ 	.word	0x0000b420
        /*0cc8*/ 	.word	0x00000000
        /*0ccc*/ 	.word	0x00000130
        /*0cd0*/ 	.short	0x010a
        /*0cd2*/ 	.byte	0xff
	.zero		1


	//   ....[187]....
        /*0cd4*/ 	.word	0x0000b480
        /*0cd8*/ 	.word	0x00000000
        /*0cdc*/ 	.word	0x00000138
        /*0ce0*/ 	.short	0x010a
        /*0ce2*/ 	.byte	0xff
	.zero		1


	//   ....[188]....
        /*0ce4*/ 	.word	0x0000b4e0
        /*0ce8*/ 	.word	0x00000000
        /*0cec*/ 	.word	0x00000120
        /*0cf0*/ 	.short	0x010a
        /*0cf2*/ 	.byte	0xff
	.zero		1


	//   ....[189]....
        /*0cf4*/ 	.word	0x0000b540
        /*0cf8*/ 	.word	0x00000000
        /*0cfc*/ 	.word	0x00000128
        /*0d00*/ 	.short	0x010a
        /*0d02*/ 	.byte	0xff
	.zero		1


	//   ....[190]....
        /*0d04*/ 	.word	0x0000b5a0
        /*0d08*/ 	.word	0x00000000
        /*0d0c*/ 	.word	0x00000130
        /*0d10*/ 	.short	0x010a
        /*0d12*/ 	.byte	0xff
	.zero		1


	//   ....[191]....
        /*0d14*/ 	.word	0x0000b5f0
        /*0d18*/ 	.word	0x00000003
        /*0d1c*/ 	.word	0x00000150
        /*0d20*/ 	.short	0x010a
        /*0d22*/ 	.byte	0xff
	.zero		1


	//   ....[192]....
        /*0d24*/ 	.word	0x0000b640
        /*0d28*/ 	.word	0x00000005
        /*0d2c*/ 	.word	0x00000100
        /*0d30*/ 	.short	0x010a
        /*0d32*/ 	.byte	0xff
	.zero		1


	//   ....[193]....
        /*0d34*/ 	.word	0x0000b690
        /*0d38*/ 	.word	0x0000005a
        /*0d3c*/ 	.word	0x00000170
        /*0d40*/ 	.short	0x010a
        /*0d42*/ 	.byte	0xff
	.zero		1


	//   ....[194]....
        /*0d44*/ 	.word	0x0000b6e0
        /*0d48*/ 	.word	0x00000067
        /*0d4c*/ 	.word	0x00000100
        /*0d50*/ 	.short	0x010a
        /*0d52*/ 	.byte	0xff
	.zero		1


	//   ....[195]....
        /*0d54*/ 	.word	0x0000b730
        /*0d58*/ 	.word	0x00000067
        /*0d5c*/ 	.word	0x00000100
        /*0d60*/ 	.short	0x010a
        /*0d62*/ 	.byte	0xff
	.zero		1


	//   ....[196]....
        /*0d64*/ 	.word	0x0000b780
        /*0d68*/ 	.word	0x00000066
        /*0d6c*/ 	.word	0x00000100
        /*0d70*/ 	.short	0x010a
        /*0d72*/ 	.byte	0xff
	.zero		1


	//----- nvinfo : EIATTR_NUM_MBARRIERS
	.align		4
.L_48:
        /*0d74*/ 	.byte	0x03, 0x38
        /*0d76*/ 	.short	0x003b


	//----- nvinfo : EIATTR_EXIT_INSTR_OFFSETS
	.align		4
        /*0d78*/ 	.byte	0x04, 0x1c
        /*0d7a*/ 	.short	(.L_50 - .L_49)


	//   ....[0]....
.L_49:
        /*0d7c*/ 	.word	0x00003350


	//   ....[1]....
        /*0d80*/ 	.word	0x00003840


	//   ....[2]....
        /*0d84*/ 	.word	0x000038a0


	//   ....[3]....
        /*0d88*/ 	.word	0x00004b40


	//   ....[4]....
        /*0d8c*/ 	.word	0x00005e50


	//   ....[5]....
        /*0d90*/ 	.word	0x00005e90


	//   ....[6]....
        /*0d94*/ 	.word	0x0000a660


	//----- nvinfo : EIATTR_MAX_THREADS
	.align		4
.L_50:
        /*0d98*/ 	.byte	0x04, 0x05
        /*0d9a*/ 	.short	(.L_52 - .L_51)
.L_51:
        /*0d9c*/ 	.word	0x00000100
        /*0da0*/ 	.word	0x00000001
        /*0da4*/ 	.word	0x00000001


	//----- nvinfo : EIATTR_CRS_STACK_SIZE
	.align		4
.L_52:
        /*0da8*/ 	.byte	0x04, 0x1e
        /*0daa*/ 	.short	(.L_54 - .L_53)
.L_53:
        /*0dac*/ 	.word	0x00000000


	//----- nvinfo : EIATTR_CBANK_PARAM_SIZE
	.align		4
.L_54:
        /*0db0*/ 	.byte	0x03, 0x19
        /*0db2*/ 	.short	0x0800


	//----- nvinfo : EIATTR_PARAM_CBANK
	.align		4
        /*0db4*/ 	.byte	0x04, 0x0a
        /*0db6*/ 	.short	(.L_56 - .L_55)
	.align		4
.L_55:
        /*0db8*/ 	.word	index@(.nv.constant0._ZN7cutlass13device_kernelINS_4gemm6kernel13GemmUniversalIN4cute5tupleIJiiiiEEENS1_10collective13CollectiveMmaINS1_35MainloopSm100TmaUmmaWarpSpecializedILi16ELi2ELi4ENS5_IJNS4_1CILi2EEESB_NSA_ILi1EEEEEEEENS5_IJNSA_ILi128EEENSA_ILi256EEENSA_ILi64EEEEEENS_12float_e5m2_tENS5_IJlSC_lEEESJ_SK_NS4_8TiledMMAINS4_8MMA_AtomIJNS4_10MMA_TraitsINS4_25SM100_MMA_F8F6F4_2x1SM_SSEJSJ_SJ_fSF_SG_NS4_17integral_constantINS4_4UMMA5MajorELSR_0EEESS_NSP_INSQ_7ScaleInELST_0EEESU_EEEEEENS4_6LayoutINS5_IJSC_SC_SC_EEENS5_IJNSA_ILi0EEESZ_SZ_EEEEENS5_IJNS4_10UnderscoreES12_S12_EEEEENS4_28SM100_TMA_2SM_LOAD_MULTICASTENS4_14ComposedLayoutINS4_7SwizzleILi2ELi4ELi3EEENS4_18smem_ptr_flag_bitsILi8EEENSX_INS5_IJNSA_ILi8EEESH_EEENS5_IJSH_SC_EEEEEEEvNS4_8identityENS4_18SM100_TMA_2SM_LOADES1F_vS1G_EENS_8epilogue10collective18CollectiveEpilogueINS1J_23Sm100TmaWarpSpecializedILi4ELi2ELi32ELb0ELb0EEEJNS5_IJSH_SG_SH_EEENS5_IJNSX_ISH_SC_EENSX_INS5_IJNSA_ILi32EEESB_EEENS5_IJSC_SF_EEEEEEEESJ_SK_SJ_SK_NS1J_6fusion15FusionCallbacksIS1N_NS1V_17LinearCombinationISJ_fSJ_fLNS_15FloatRoundStyleE2EEES1O_S1U_JEEENS4_5SM1004TMEM4LOAD26SM100_TMEM_LOAD_32dp32b32xENS4_13SM90_TMA_LOADENS16_INS17_ILi1ELi4ELi3EEES1A_NSX_INS5_IJS1B_S1Q_EEENS5_IJS1Q_SC_EEEEEEENS4_39AutoVectorizingCopyWithAssumedAlignmentILi128EEENS4_14SM90_TMA_STOREES2A_S2C_S2C_EEEvvEEEEvNT_6ParamsE)
        /*0dbc*/ 	.short	0x0380
        /*0dbe*/ 	.short	0x0800


	//----- nvinfo : EIATTR_SW_WAR
	.align		4
.L_56:
        /*0dc0*/ 	.byte	0x04, 0x36
        /*0dc2*/ 	.short	(.L_58 - .L_57)
.L_57:
        /*0dc4*/ 	.word	0x00000008
.L_58:


//--------------------- .nv.callgraph             --------------------------
	.section	.nv.callgraph,"",@"SHT_CUDA_CALLGRAPH"
	.align	4
	.sectionentsize	8
	.align		4
        /*0000*/ 	.word	0x00000000
	.align		4
        /*0004*/ 	.word	0xffffffff
	.align		4
        /*0008*/ 	.word	index@(_ZN7cutlass13device_kernelINS_4gemm6kernel13GemmUniversalIN4cute5tupleIJiiiiEEENS1_10collective13CollectiveMmaINS1_35MainloopSm100TmaUmmaWarpSpecializedILi16ELi2ELi4ENS5_IJNS4_1CILi2EEESB_NSA_ILi1EEEEEEEENS5_IJNSA_ILi128EEENSA_ILi256EEENSA_ILi64EEEEEENS_12float_e5m2_tENS5_IJlSC_lEEESJ_SK_NS4_8TiledMMAINS4_8MMA_AtomIJNS4_10MMA_TraitsINS4_25SM100_MMA_F8F6F4_2x1SM_SSEJSJ_SJ_fSF_SG_NS4_17integral_constantINS4_4UMMA5MajorELSR_0EEESS_NSP_INSQ_7ScaleInELST_0EEESU_EEEEEENS4_6LayoutINS5_IJSC_SC_SC_EEENS5_IJNSA_ILi0EEESZ_SZ_EEEEENS5_IJNS4_10UnderscoreES12_S12_EEEEENS4_28SM100_TMA_2SM_LOAD_MULTICASTENS4_14ComposedLayoutINS4_7SwizzleILi2ELi4ELi3EEENS4_18smem_ptr_flag_bitsILi8EEENSX_INS5_IJNSA_ILi8EEESH_EEENS5_IJSH_SC_EEEEEEEvNS4_8identityENS4_18SM100_TMA_2SM_LOADES1F_vS1G_EENS_8epilogue10collective18CollectiveEpilogueINS1J_23Sm100TmaWarpSpecializedILi4ELi2ELi32ELb0ELb0EEEJNS5_IJSH_SG_SH_EEENS5_IJNSX_ISH_SC_EENSX_INS5_IJNSA_ILi32EEESB_EEENS5_IJSC_SF_EEEEEEEESJ_SK_SJ_SK_NS1J_6fusion15FusionCallbacksIS1N_NS1V_17LinearCombinationISJ_fSJ_fLNS_15FloatRoundStyleE2EEES1O_S1U_JEEENS4_5SM1004TMEM4LOAD26SM100_TMEM_LOAD_32dp32b32xENS4_13SM90_TMA_LOADENS16_INS17_ILi1ELi4ELi3EEES1A_NSX_INS5_IJS1B_S1Q_EEENS5_IJS1Q_SC_EEEEEEENS4_39AutoVectorizingCopyWithAssumedAlignmentILi128EEENS4_14SM90_TMA_STOREES2A_S2C_S2C_EEEvvEEEEvNT_6ParamsE)
	.align		4
        /*000c*/ 	.word	index@(__assertfail)
	.align		4
        /*0010*/ 	.word	0x00000000
	.align		4
        /*0014*/ 	.word	0xfffffffe
	.align		4
        /*0018*/ 	.word	0x00000000
	.align		4
        /*001c*/ 	.word	0xfffffffd
	.align		4
        /*0020*/ 	.word	0x00000000
	.align		4
        /*0024*/ 	.word	0xfffffffc


//--------------------- .nv.constant4             --------------------------
	.section	.nv.constant4,"a",@progbits
	.align	8
	.align		8
.nv.constant4:
        /*0000*/ 	.dword	__assertfail
	.align		8
        /*0008*/ 	.dword	__unnamed_1
	.align		8
        /*0010*/ 	.dword	__unnamed_2
	.align		8
        /*0018*/ 	.dword	__unnamed_3
	.align		8
        /*0020*/ 	.dword	_ZN39_INTERNAL_0eda36e9_4_k_cu_0b1d64f4_89364cuda3std3__45__cpo5beginE
	.align		8
        /*0028*/ 	.dword	_ZN39_INTERNAL_0eda36e9_4_k_cu_0b1d64f4_89364cuda3std3__45__cpo3endE
	.align		8
        /*0030*/ 	.dword	_ZN39_INTERNAL_0eda36e9_4_k_cu_0b1d64f4_89364cuda3std3__45__cpo6cbeginE
	.align		8
        /*0038*/ 	.dword	_ZN39_INTERNAL_0eda36e9_4_k_cu_0b1d64f4_89364cuda3std3__45__cpo4cendE
	.align		8
        /*0040*/ 	.dword	_ZN39_INTERNAL_0eda36e9_4_k_cu_0b1d64f4_89364cuda3std3__441_GLOBAL__N__0eda36e9_4_k_cu_0b1d64f4_89366ignoreE
	.align		8
        /*0048*/ 	.dword	_ZN39_INTERNAL_0eda36e9_4_k_cu_0b1d64f4_89364cuda3std3__419piecewise_constructE
	.align		8
        /*0050*/ 	.dword	_ZN39_INTERNAL_0eda36e9_4_k_cu_0b1d64f4_89364cuda3std3__48in_placeE
	.align		8
        /*0058*/ 	.dword	_ZN39_INTERNAL_0eda36e9_4_k_cu_0b1d64f4_89364cuda3std6ranges3__45__cpo4swapE
	.align		8
        /*0060*/ 	.dword	_ZN39_INTERNAL_0eda36e9_4_k_cu_0b1d64f4_89364cuda3std6ranges3__45__cpo9iter_moveE
	.align		8
        /*0068*/ 	.dword	_ZN39_INTERNAL_0eda36e9_4_k_cu_0b1d64f4_89364cute7productE
	.align		8
        /*0070*/ 	.dword	_ZN39_INTERNAL_0eda36e9_4_k_cu_0b1d64f4_89364cute1_E
	.align		8
        /*0078*/ 	.dword	$str$25
	.align		8
        /*0080*/ 	.dword	$str$26
	.align		8
        /*0088*/ 	.dword	$str$27
	.align		8
        /*0090*/ 	.dword	$str$28


//--------------------- .text._ZN7cutlass13device_kernelINS_4gemm6kernel13GemmUniversalIN4cute5tupleIJiiiiEEENS1_10collective13CollectiveMmaINS1_35MainloopSm100TmaUmmaWarpSpecializedILi16ELi2ELi4ENS5_IJNS4_1CILi2EEESB_NSA_ILi1EEEEEEEENS5_IJNSA_ILi128EEENSA_ILi256EEENSA_ILi64EEEEEENS_12float_e5m2_tENS5_IJlSC_lEEESJ_SK_NS4_8TiledMMAINS4_8MMA_AtomIJNS4_10MMA_TraitsINS4_25SM100_MMA_F8F6F4_2x1SM_SSEJSJ_SJ_fSF_SG_NS4_17integral_constantINS4_4UMMA5MajorELSR_0EEESS_NSP_INSQ_7ScaleInELST_0EEESU_EEEEEENS4_6LayoutINS5_IJSC_SC_SC_EEENS5_IJNSA_ILi0EEESZ_SZ_EEEEENS5_IJNS4_10UnderscoreES12_S12_EEEEENS4_28SM100_TMA_2SM_LOAD_MULTICASTENS4_14ComposedLayoutINS4_7SwizzleILi2ELi4ELi3EEENS4_18smem_ptr_flag_bitsILi8EEENSX_INS5_IJNSA_ILi8EEESH_EEENS5_IJSH_SC_EEEEEEEvNS4_8identityENS4_18SM100_TMA_2SM_LOADES1F_vS1G_EENS_8epilogue10collective18CollectiveEpilogueINS1J_23Sm100TmaWarpSpecializedILi4ELi2ELi32ELb0ELb0EEEJNS5_IJSH_SG_SH_EEENS5_IJNSX_ISH_SC_EENSX_INS5_IJNSA_ILi32EEESB_EEENS5_IJSC_SF_EEEEEEEESJ_SK_SJ_SK_NS1J_6fusion15FusionCallbacksIS1N_NS1V_17LinearCombinationISJ_fSJ_fLNS_15FloatRoundStyleE2EEES1O_S1U_JEEENS4_5SM1004TMEM4LOAD26SM100_TMEM_LOAD_32dp32b32xENS4_13SM90_TMA_LOADENS16_INS17_ILi1ELi4ELi3EEES1A_NSX_INS5_IJS1B_S1Q_EEENS5_IJS1Q_SC_EEEEEEENS4_39AutoVectorizingCopyWithAssumedAlignmentILi128EEENS4_14SM90_TMA_STOREES2A_S2C_S2C_EEEvvEEEEvNT_6ParamsE --------------------------
	.section	.text._ZN7cutlass13device_kernelINS_4gemm6kernel13GemmUniversalIN4cute5tupleIJiiiiEEENS1_10collective13CollectiveMmaINS1_35MainloopSm100TmaUmmaWarpSpecializedILi16ELi2ELi4ENS5_IJNS4_1CILi2EEESB_NSA_ILi1EEEEEEEENS5_IJNSA_ILi128EEENSA_ILi256EEENSA_ILi64EEEEEENS_12float_e5m2_tENS5_IJlSC_lEEESJ_SK_NS4_8TiledMMAINS4_8MMA_AtomIJNS4_10MMA_TraitsINS4_25SM100_MMA_F8F6F4_2x1SM_SSEJSJ_SJ_fSF_SG_NS4_17integral_constantINS4_4UMMA5MajorELSR_0EEESS_NSP_INSQ_7ScaleInELST_0EEESU_EEEEEENS4_6LayoutINS5_IJSC_SC_SC_EEENS5_IJNSA_ILi0EEESZ_SZ_EEEEENS5_IJNS4_10UnderscoreES12_S12_EEEEENS4_28SM100_TMA_2SM_LOAD_MULTICASTENS4_14ComposedLayoutINS4_7SwizzleILi2ELi4ELi3EEENS4_18smem_ptr_flag_bitsILi8EEENSX_INS5_IJNSA_ILi8EEESH_EEENS5_IJSH_SC_EEEEEEEvNS4_8identityENS4_18SM100_TMA_2SM_LOADES1F_vS1G_EENS_8epilogue10collective18CollectiveEpilogueINS1J_23Sm100TmaWarpSpecializedILi4ELi2ELi32ELb0ELb0EEEJNS5_IJSH_SG_SH_EEENS5_IJNSX_ISH_SC_EENSX_INS5_IJNSA_ILi32EEESB_EEENS5_IJSC_SF_EEEEEEEESJ_SK_SJ_SK_NS1J_6fusion15FusionCallbacksIS1N_NS1V_17LinearCombinationISJ_fSJ_fLNS_15FloatRoundStyleE2EEES1O_S1U_JEEENS4_5SM1004TMEM4LOAD26SM100_TMEM_LOAD_32dp32b32xENS4_13SM90_TMA_LOADENS16_INS17_ILi1ELi4ELi3EEES1A_NSX_INS5_IJS1B_S1Q_EEENS5_IJS1Q_SC_EEEEEEENS4_39AutoVectorizingCopyWithAssumedAlignmentILi128EEENS4_14SM90_TMA_STOREES2A_S2C_S2C_EEEvvEEEEvNT_6ParamsE,"ax",@progbits
	.align	128
.text._ZN7cutlass13device_kernelINS_4gemm6kernel13GemmUniversalIN4cute5tupleIJiiiiEEENS1_10collective13CollectiveMmaINS1_35MainloopSm100TmaUmmaWarpSpecializedILi16ELi2ELi4ENS5_IJNS4_1CILi2EEESB_NSA_ILi1EEEEEEEENS5_IJNSA_ILi128EEENSA_ILi256EEENSA_ILi64EEEEEENS_12float_e5m2_tENS5_IJlSC_lEEESJ_SK_NS4_8TiledMMAINS4_8MMA_AtomIJNS4_10MMA_TraitsINS4_25SM100_MMA_F8F6F4_2x1SM_SSEJSJ_SJ_fSF_SG_NS4_17integral_constantINS4_4UMMA5MajorELSR_0EEESS_NSP_INSQ_7ScaleInELST_0EEESU_EEEEEENS4_6LayoutINS5_IJSC_SC_SC_EEENS5_IJNSA_ILi0EEESZ_SZ_EEEEENS5_IJNS4_10UnderscoreES12_S12_EEEEENS4_28SM100_TMA_2SM_LOAD_MULTICASTENS4_14ComposedLayoutINS4_7SwizzleILi2ELi4ELi3EEENS4_18smem_ptr_flag_bitsILi8EEENSX_INS5_IJNSA_ILi8EEESH_EEENS5_IJSH_SC_EEEEEEEvNS4_8identityENS4_18SM100_TMA_2SM_LOADES1F_vS1G_EENS_8epilogue10collective18CollectiveEpilogueINS1J_23Sm100TmaWarpSpecializedILi4ELi2ELi32ELb0ELb0EEEJNS5_IJSH_SG_SH_EEENS5_IJNSX_ISH_SC_EENSX_INS5_IJNSA_ILi32EEESB_EEENS5_IJSC_SF_EEEEEEEESJ_SK_SJ_SK_NS1J_6fusion15FusionCallbacksIS1N_NS1V_17LinearCombinationISJ_fSJ_fLNS_15FloatRoundStyleE2EEES1O_S1U_JEEENS4_5SM1004TMEM4LOAD26SM100_TMEM_LOAD_32dp32b32xENS4_13SM90_TMA_LOADENS16_INS17_ILi1ELi4ELi3EEES1A_NSX_INS5_IJS1B_S1Q_EEENS5_IJS1Q_SC_EEEEEEENS4_39AutoVectorizingCopyWithAssumedAlignmentILi128EEENS4_14SM90_TMA_STOREES2A_S2C_S2C_EEEvvEEEEvNT_6ParamsE:
        .type           _ZN7cutlass13device_kernelINS_4gemm6kernel13GemmUniversalIN4cute5tupleIJiiiiEEENS1_10collective13CollectiveMmaINS1_35MainloopSm100TmaUmmaWarpSpecializedILi16ELi2ELi4ENS5_IJNS4_1CILi2EEESB_NSA_ILi1EEEEEEEENS5_IJNSA_ILi128EEENSA_ILi256EEENSA_ILi64EEEEEENS_12float_e5m2_tENS5_IJlSC_lEEESJ_SK_NS4_8TiledMMAINS4_8MMA_AtomIJNS4_10MMA_TraitsINS4_25SM100_MMA_F8F6F4_2x1SM_SSEJSJ_SJ_fSF_SG_NS4_17integral_constantINS4_4UMMA5MajorELSR_0EEESS_NSP_INSQ_7ScaleInELST_0EEESU_EEEEEENS4_6LayoutINS5_IJSC_SC_SC_EEENS5_IJNSA_ILi0EEESZ_SZ_EEEEENS5_IJNS4_10UnderscoreES12_S12_EEEEENS4_28SM100_TMA_2SM_LOAD_MULTICASTENS4_14ComposedLayoutINS4_7SwizzleILi2ELi4ELi3EEENS4_18smem_ptr_flag_bitsILi8EEENSX_INS5_IJNSA_ILi8EEESH_EEENS5_IJSH_SC_EEEEEEEvNS4_8identityENS4_18SM100_TMA_2SM_LOADES1F_vS1G_EENS_8epilogue10collective18CollectiveEpilogueINS1J_23Sm100TmaWarpSpecializedILi4ELi2ELi32ELb0ELb0EEEJNS5_IJSH_SG_SH_EEENS5_IJNSX_ISH_SC_EENSX_INS5_IJNSA_ILi32EEESB_EEENS5_IJSC_SF_EEEEEEEESJ_SK_SJ_SK_NS1J_6fusion15FusionCallbacksIS1N_NS1V_17LinearCombinationISJ_fSJ_fLNS_15FloatRoundStyleE2EEES1O_S1U_JEEENS4_5SM1004TMEM4LOAD26SM100_TMEM_LOAD_32dp32b32xENS4_13SM90_TMA_LOADENS16_INS17_ILi1ELi4ELi3EEES1A_NSX_INS5_IJS1B_S1Q_EEENS5_IJS1Q_SC_EEEEEEENS4_39AutoVectorizingCopyWithAssumedAlignmentILi128EEENS4_14SM90_TMA_STOREES2A_S2C_S2C_EEEvvEEEEvNT_6ParamsE,@function
        .size           _ZN7cutlass13device_kernelINS_4gemm6kernel13GemmUniversalIN4cute5tupleIJiiiiEEENS1_10collective13CollectiveMmaINS1_35MainloopSm100TmaUmmaWarpSpecializedILi16ELi2ELi4ENS5_IJNS4_1CILi2EEESB_NSA_ILi1EEEEEEEENS5_IJNSA_ILi128EEENSA_ILi256EEENSA_ILi64EEEEEENS_12float_e5m2_tENS5_IJlSC_lEEESJ_SK_NS4_8TiledMMAINS4_8MMA_AtomIJNS4_10MMA_TraitsINS4_25SM100_MMA_F8F6F4_2x1SM_SSEJSJ_SJ_fSF_SG_NS4_17integral_constantINS4_4UMMA5MajorELSR_0EEESS_NSP_INSQ_7ScaleInELST_0EEESU_EEEEEENS4_6LayoutINS5_IJSC_SC_SC_EEENS5_IJNSA_ILi0EEESZ_SZ_EEEEENS5_IJNS4_10UnderscoreES12_S12_EEEEENS4_28SM100_TMA_2SM_LOAD_MULTICASTENS4_14ComposedLayoutINS4_7SwizzleILi2ELi4ELi3EEENS4_18smem_ptr_flag_bitsILi8EEENSX_INS5_IJNSA_ILi8EEESH_EEENS5_IJSH_SC_EEEEEEEvNS4_8identityENS4_18SM100_TMA_2SM_LOADES1F_vS1G_EENS_8epilogue10collective18CollectiveEpilogueINS1J_23Sm100TmaWarpSpecializedILi4ELi2ELi32ELb0ELb0EEEJNS5_IJSH_SG_SH_EEENS5_IJNSX_ISH_SC_EENSX_INS5_IJNSA_ILi32EEESB_EEENS5_IJSC_SF_EEEEEEEESJ_SK_SJ_SK_NS1J_6fusion15FusionCallbacksIS1N_NS1V_17LinearCombinationISJ_fSJ_fLNS_15FloatRoundStyleE2EEES1O_S1U_JEEENS4_5SM1004TMEM4LOAD26SM100_TMEM_LOAD_32dp32b32xENS4_13SM90_TMA_LOADENS16_INS17_ILi1ELi4ELi3EEES1A_NSX_INS5_IJS1B_S1Q_EEENS5_IJS1Q_SC_EEEEEEENS4_39AutoVectorizingCopyWithAssumedAlignmentILi128EEENS4_14SM90_TMA_STOREES2A_S2C_S2C_EEEvvEEEEvNT_6ParamsE,(.L_x_228 - _ZN7cutlass13device_kernelINS_4gemm6kernel13GemmUniversalIN4cute5tupleIJiiiiEEENS1_10collective13CollectiveMmaINS1_35MainloopSm100TmaUmmaWarpSpecializedILi16ELi2ELi4ENS5_IJNS4_1CILi2EEESB_NSA_ILi1EEEEEEEENS5_IJNSA_ILi128EEENSA_ILi256EEENSA_ILi64EEEEEENS_12float_e5m2_tENS5_IJlSC_lEEESJ_SK_NS4_8TiledMMAINS4_8MMA_AtomIJNS4_10MMA_TraitsINS4_25SM100_MMA_F8F6F4_2x1SM_SSEJSJ_SJ_fSF_SG_NS4_17integral_constantINS4_4UMMA5MajorELSR_0EEESS_NSP_INSQ_7ScaleInELST_0EEESU_EEEEEENS4_6LayoutINS5_IJSC_SC_SC_EEENS5_IJNSA_ILi0EEESZ_SZ_EEEEENS5_IJNS4_10UnderscoreES12_S12_EEEEENS4_28SM100_TMA_2SM_LOAD_MULTICASTENS4_14ComposedLayoutINS4_7SwizzleILi2ELi4ELi3EEENS4_18smem_ptr_flag_bitsILi8EEENSX_INS5_IJNSA_ILi8EEESH_EEENS5_IJSH_SC_EEEEEEEvNS4_8identityENS4_18SM100_TMA_2SM_LOADES1F_vS1G_EENS_8epilogue10collective18CollectiveEpilogueINS1J_23Sm100TmaWarpSpecializedILi4ELi2ELi32ELb0ELb0EEEJNS5_IJSH_SG_SH_EEENS5_IJNSX_ISH_SC_EENSX_INS5_IJNSA_ILi32EEESB_EEENS5_IJSC_SF_EEEEEEEESJ_SK_SJ_SK_NS1J_6fusion15FusionCallbacksIS1N_NS1V_17LinearCombinationISJ_fSJ_fLNS_15FloatRoundStyleE2EEES1O_S1U_JEEENS4_5SM1004TMEM4LOAD26SM100_TMEM_LOAD_32dp32b32xENS4_13SM90_TMA_LOADENS16_INS17_ILi1ELi4ELi3EEES1A_NSX_INS5_IJS1B_S1Q_EEENS5_IJS1Q_SC_EEEEEEENS4_39AutoVectorizingCopyWithAssumedAlignmentILi128EEENS4_14SM90_TMA_STOREES2A_S2C_S2C_EEEvvEEEEvNT_6ParamsE)
        .other          _ZN7cutlass13device_kernelINS_4gemm6kernel13GemmUniversalIN4cute5tupleIJiiiiEEENS1_10collective13CollectiveMmaINS1_35MainloopSm100TmaUmmaWarpSpecializedILi16ELi2ELi4ENS5_IJNS4_1CILi2EEESB_NSA_ILi1EEEEEEEENS5_IJNSA_ILi128EEENSA_ILi256EEENSA_ILi64EEEEEENS_12float_e5m2_tENS5_IJlSC_lEEESJ_SK_NS4_8TiledMMAINS4_8MMA_AtomIJNS4_10MMA_TraitsINS4_25SM100_MMA_F8F6F4_2x1SM_SSEJSJ_SJ_fSF_SG_NS4_17integral_constantINS4_4UMMA5MajorELSR_0EEESS_NSP_INSQ_7ScaleInELST_0EEESU_EEEEEENS4_6LayoutINS5_IJSC_SC_SC_EEENS5_IJNSA_ILi0EEESZ_SZ_EEEEENS5_IJNS4_10UnderscoreES12_S12_EEEEENS4_28SM100_TMA_2SM_LOAD_MULTICASTENS4_14ComposedLayoutINS4_7SwizzleILi2ELi4ELi3EEENS4_18smem_ptr_flag_bitsILi8EEENSX_INS5_IJNSA_ILi8EEESH_EEENS5_IJSH_SC_EEEEEEEvNS4_8identityENS4_18SM100_TMA_2SM_LOADES1F_vS1G_EENS_8epilogue10collective18CollectiveEpilogueINS1J_23Sm100TmaWarpSpecializedILi4ELi2ELi32ELb0ELb0EEEJNS5_IJSH_SG_SH_EEENS5_IJNSX_ISH_SC_EENSX_INS5_IJNSA_ILi32EEESB_EEENS5_IJSC_SF_EEEEEEEESJ_SK_SJ_SK_NS1J_6fusion15FusionCallbacksIS1N_NS1V_17LinearCombinationISJ_fSJ_fLNS_15FloatRoundStyleE2EEES1O_S1U_JEEENS4_5SM1004TMEM4LOAD26SM100_TMEM_LOAD_32dp32b32xENS4_13SM90_TMA_LOADENS16_INS17_ILi1ELi4ELi3EEES1A_NSX_INS5_IJS1B_S1Q_EEENS5_IJS1Q_SC_EEEEEEENS4_39AutoVectorizingCopyWithAssumedAlignmentILi128EEENS4_14SM90_TMA_STOREES2A_S2C_S2C_EEEvvEEEEvNT_6ParamsE,@"STO_CUDA_ENTRY STV_DEFAULT"
_ZN7cutlass13device_kernelINS_4gemm6kernel13GemmUniversalIN4cute5tupleIJiiiiEEENS1_10collective13CollectiveMmaINS1_35MainloopSm100TmaUmmaWarpSpecializedILi16ELi2ELi4ENS5_IJNS4_1CILi2EEESB_NSA_ILi1EEEEEEEENS5_IJNSA_ILi128EEENSA_ILi256EEENSA_ILi64EEEEEENS_12float_e5m2_tENS5_IJlSC_lEEESJ_SK_NS4_8TiledMMAINS4_8MMA_AtomIJNS4_10MMA_TraitsINS4_25SM100_MMA_F8F6F4_2x1SM_SSEJSJ_SJ_fSF_SG_NS4_17integral_constantINS4_4UMMA5MajorELSR_0EEESS_NSP_INSQ_7ScaleInELST_0EEESU_EEEEEENS4_6LayoutINS5_IJSC_SC_SC_EEENS5_IJNSA_ILi0EEESZ_SZ_EEEEENS5_IJNS4_10UnderscoreES12_S12_EEEEENS4_28SM100_TMA_2SM_LOAD_MULTICASTENS4_14ComposedLayoutINS4_7SwizzleILi2ELi4ELi3EEENS4_18smem_ptr_flag_bitsILi8EEENSX_INS5_IJNSA_ILi8EEESH_EEENS5_IJSH_SC_EEEEEEEvNS4_8identityENS4_18SM100_TMA_2SM_LOADES1F_vS1G_EENS_8epilogue10collective18CollectiveEpilogueINS1J_23Sm100TmaWarpSpecializedILi4ELi2ELi32ELb0ELb0EEEJNS5_IJSH_SG_SH_EEENS5_IJNSX_ISH_SC_EENSX_INS5_IJNSA_ILi32EEESB_EEENS5_IJSC_SF_EEEEEEEESJ_SK_SJ_SK_NS1J_6fusion15FusionCallbacksIS1N_NS1V_17LinearCombinationISJ_fSJ_fLNS_15FloatRoundStyleE2EEES1O_S1U_JEEENS4_5SM1004TMEM4LOAD26SM100_TMEM_LOAD_32dp32b32xENS4_13SM90_TMA_LOADENS16_INS17_ILi1ELi4ELi3EEES1A_NSX_INS5_IJS1B_S1Q_EEENS5_IJS1Q_SC_EEEEEEENS4_39AutoVectorizingCopyWithAssumedAlignmentILi128EEENS4_14SM90_TMA_STOREES2A_S2C_S2C_EEEvvEEEEvNT_6ParamsE:
[----:B------:R-:W1:Y:S01]  /*0000*/  LDC R1, c[0x0][0x37c] ;  /* 0x0000df00ff017b82 */ /* 0x000e620000000800 */
[----:B------:R-:W2:Y:S01]  /*0010*/  S2R R97, SR_TID.X ;  /* 0x0000000000617919 */ /* 0x000ea20000002100 */
[----:B------:R-:W3:Y:S06]  /*0020*/  LDCU.64 UR8, c[0x0][0x890] ;  /* 0x00011200ff0877ac */ /* 0x000eec0008000a00 */
[----:B------:R-:W4:Y:S01]  /*0030*/  S2UR UR58, SR_CgaCtaId ;  /* 0x00000000003a79c3 */ /* 0x000f220000008800 */
[----:B------:R-:W-:Y:S02]  /*0040*/  PRMT R86, RZ, 0x7610, R86 ;  /* 0x00007610ff567816 */ /* 0x000fe40000000056 */
[----:B------:R-:W-:Y:S01]  /*0050*/  ELECT P1, URZ, PT ;  /* 0x0000000000ff782f */ /* 0x000fe20003820000 */
[----:B---3--:R-:W-:-:S04]  /*0060*/  UISETP.NE.U32.AND UP0, UPT, UR8, URZ, UPT ;  /* 0x000000ff0800728c */ /* 0x008fc8000bf05070 */
[----:B------:R-:W-:Y:S02]  /*0070*/  UISETP.NE.AND.EX UP0, UPT, UR9, URZ, UPT, UP0 ;  /* 0x000000ff0900728c */ /* 0x000fe4000bf05300 */
[----:B----4-:R-:W-:Y:S02]  /*0080*/  ULOP3.LUT UR33, UR58, 0x1, URZ, 0xc0, !UPT ;  /* 0x000000013a217892 */ /* 0x010fe4000f8ec0ff */
[----:B------:R-:W-:Y:S01]  /*0090*/  ULOP3.LUT UR34, UR58, 0x1, URZ, 0x3c, !UPT ;  /* 0x000000013a227892 */ /* 0x000fe2000f8e3cff */
[----:B--2---:R-:W-:-:S05]  /*00a0*/  SHF.R.U32.HI R87, RZ, 0x5, R97 ;  /* 0x00000005ff577819 */ /* 0x004fca0000011661 */
[----:B------:R-:W2:Y:S02]  /*00b0*/  SHFL.IDX PT, R0, R87, RZ, 0x1f ;  /* 0x00001fff57007589 */ /* 0x000ea400000e0000 */
[----:B--2---:R-:W-:Y:S01]  /*00c0*/  R2UR UR13, R0 ;  /* 0x00000000000d72ca */ /* 0x004fe200000e0000 */
[----:B-1----:R-:W-:-:S14]  /*00d0*/  BRA.U UP0, `(.L_x_0) ;  /* 0x0000000100307547 */ /* 0x002fdc000b800000 */
[----:B------:R-:W1:Y:S02]  /*00e0*/  LDCU.64 UR4, c[0x0][0x888] ;  /* 0x00011100ff0477ac */ /* 0x000e640008000a00 */
[----:B-1----:R-:W-:-:S04]  /*00f0*/  UISETP.NE.U32.AND UP0, UPT, UR4, URZ, UPT ;  /* 0x000000ff0400728c */ /* 0x002fc8000bf05070 */
[----:B------:R-:W-:-:S09]  /*0100*/  UISETP.NE.AND.EX UP0, UPT, UR5, URZ, UPT, UP0 ;  /* 0x000000ff0500728c */ /* 0x000fd2000bf05300 */
[----:B------:R-:W-:Y:S05]  /*0110*/  BRA.U !UP0, `(.L_x_1) ;  /* 0x0000000108147547 */ /* 0x000fea000b800000 */
[----:B------:R-:W1:Y:S01]  /*0120*/  LDC.64 R2, c[0x0][0x888] ;  /* 0x00022200ff027b82 */ /* 0x000e620000000a00 */
[----:B------:R-:W1:Y:S02]  /*0130*/  LDCU.64 UR4, c[0x0][0x358] ;  /* 0x00006b00ff0477ac */ /* 0x000e640008000a00 */
[----:B-1----:R1:W5:Y:S01]  /*0140*/  LDG.E R41, desc[UR4][R2.64] ;  /* 0x0000000402297981 */ /* 0x002362000c1e1900 */
[----:B------:R-:W-:Y:S01]  /*0150*/  HFMA2 R86, -RZ, RZ, 0, 5.9604644775390625e-08 ;  /* 0x00000001ff567431 */ /* 0x000fe200000001ff */
[----:B------:R-:W-:Y:S05]  /*0160*/  BRA `(.L_x_0) ;  /* 0x00000000000c7947 */ /* 0x000fea0003800000 */
.L_x_1:
[----:B------:R-:W1:Y:S01]  /*0170*/  LDCU UR4, c[0x0][0x880] ;  /* 0x00011000ff0477ac */ /* 0x000e620008000800 */
[----:B------:R-:W-:Y:S01]  /*0180*/  HFMA2 R86, -RZ, RZ, 0, 5.9604644775390625e-08 ;  /* 0x00000001ff567431 */ /* 0x000fe200000001ff */
[----:B-1----:R-:W-:-:S07]  /*0190*/  MOV R41, UR4 ;  /* 0x0000000400297c02 */ /* 0x002fce0008000f00 */
.L_x_0:
[----:B------:R-:W2:Y:S02]  /*01a0*/  LDCU.64 UR4, c[0x0][0x8b0] ;  /* 0x00011600ff0477ac */ /* 0x000ea40008000a00 */
[----:B--2---:R-:W-:-:S04]  /*01b0*/  UISETP.NE.U32.AND UP0, UPT, UR4, URZ, UPT ;  /* 0x000000ff0400728c */ /* 0x004fc8000bf05070 */
[----:B------:R-:W-:-:S09]  /*01c0*/  UISETP.NE.AND.EX UP0, UPT, UR5, URZ, UPT, UP0 ;  /* 0x000000ff0500728c */ /* 0x000fd2000bf05300 */
[----:B------:R-:W-:Y:S05]  /*01d0*/  BRA.U UP0, `(.L_x_2) ;  /* 0x0000000100287547 */ /* 0x000fea000b800000 */
[----:B------:R-:W2:Y:S02]  /*01e0*/  LDCU.64 UR4, c[0x0][0x8a8] ;  /* 0x00011500ff0477ac */ /* 0x000ea40008000a00 */
[----:B--2---:R-:W-:-:S04]  /*01f0*/  UISETP.NE.U32.AND UP0, UPT, UR4, URZ, UPT ;  /* 0x000000ff0400728c */ /* 0x004fc8000bf05070 */
[----:B------:R-:W-:-:S09]  /*0200*/  UISETP.NE.AND.EX UP0, UPT, UR5, URZ, UPT, UP0 ;  /* 0x000000ff0500728c */ /* 0x000fd2000bf05300 */
[----:B------:R-:W-:Y:S05]  /*0210*/  BRA.U !UP0, `(.L_x_3) ;  /* 0x0000000108107547 */ /* 0x000fea000b800000 */
[----:B------:R-:W2:Y:S01]  /*0220*/  LDC.64 R38, c[0x0][0x8a8] ;  /* 0x00022a00ff267b82 */ /* 0x000ea20000000a00 */
[----:B------:R-:W2:Y:S02]  /*0230*/  LDCU.64 UR4, c[0x0][0x358] ;  /* 0x00006b00ff0477ac */ /* 0x000ea40008000a00 */
[----:B--2---:R2:W5:Y:S01]  /*0240*/  LDG.E R38, desc[UR4][R38.64] ;  /* 0x0000000426267981 */ /* 0x004562000c1e1900 */
[----:B------:R-:W-:Y:S05]  /*0250*/  BRA `(.L_x_2) ;  /* 0x0000000000087947 */ /* 0x000fea0003800000 */
.L_x_3:
[----:B------:R-:W2:Y:S02]  /*0260*/  LDCU UR4, c[0x0][0x8a0] ;  /* 0x00011400ff0477ac */ /* 0x000ea40008000800 */
[----:B--2---:R-:W-:Y:S02]  /*0270*/  MOV R38, UR4 ;  /* 0x0000000400267c02 */ /* 0x004fe40008000f00 */
.L_x_2:
[----:B------:R-:W-:Y:S01]  /*0280*/  IMAD.U32 R0, RZ, RZ, UR13 ;  /* 0x0000000dff007e24 */ /* 0x000fe2000f8e00ff */
[----:B------:R-:W-:Y:S04]  /*0290*/  BSSY.RECONVERGENT B0, `(.L_x_4) ;  /* 0x000000c000007945 */ /* 0x000fe80003800200 */
[C---:B------:R-:W-:Y:S02]  /*02a0*/  ISETP.NE.OR P2, PT, R0.reuse, 0x1, !P1 ;  /* 0x000000010000780c */ /* 0x040fe40004f45670 */
[----:B------:R-:W-:-:S11]  /*02b0*/  ISETP.NE.OR P0, PT, R0, 0x3, !P1 ;  /* 0x000000030000780c */ /* 0x000fd60004f05670 */
[----:B------:R-:W-:Y:S05]  /*02c0*/  @P2 BRA `(.L_x_5) ;  /* 0x0000000000202947 */ /* 0x000fea0003800000 */
[----:B------:R-:W3:Y:S02]  /*02d0*/  LDCU.64 UR4, c[0x0][0x348] ;  /* 0x00006900ff0477ac */ /* 0x000ee40008000a00 */
[----:B---3--:R-:W-:Y:S02]  /*02e0*/  UIADD3 UR6, UP1, UPT, UR4, 0x80, URZ ;  /* 0x0000008004067890 */ /* 0x008fe4000ff3e0ff */
[----:B------:R-:W-:Y:S02]  /*02f0*/  UIADD3 UR4, UP0, UPT, UR4, 0x180, URZ ;  /* 0x0000018004047890 */ /* 0x000fe4000ff1e0ff */
[----:B------:R-:W-:Y:S02]  /*0300*/  UIADD3.X UR7, UPT, UPT, URZ, UR5, URZ, UP1, !UPT ;  /* 0x00000005ff077290 */ /* 0x000fe40008ffe4ff */
[----:B------:R-:W-:-:S07]  /*0310*/  UIADD3.X UR5, UPT, UPT, URZ, UR5, URZ, UP0, !UPT ;  /* 0x00000005ff057290 */ /* 0x000fce00087fe4ff */
[----:B------:R3:W-:Y:S02]  /*0320*/  UTMACCTL.PF [UR6] ;  /* 0x00000000060079b9 */ /* 0x0007e40008040000 */
[----:B------:R3:W-:Y:S02]  /*0330*/  UTMACCTL.PF [UR4] ;  /* 0x00000000040079b9 */ /* 0x0007e40008040000 */
[----:B---3--:R-:W-:Y:S01]  /*0340*/  NOP ;  /* 0x0000000000007918 */ /* 0x008fe20000000000 */
.L_x_5:
[----:B------:R-:W-:Y:S05]  /*0350*/  BSYNC.RECONVERGENT B0 ;  /* 0x0000000000007941 */ /* 0x000fea0003800200 */
.L_x_4:
[----:B------:R-:W-:Y:S04]  /*0360*/  BSSY.RECONVERGENT B0, `(.L_x_6) ;  /* 0x000000a000007945 */ /* 0x000fe80003800200 */
        /* <DEDUP_REMOVED lines=9> */
.L_x_7:
[----:B------:R-:W-:Y:S05]  /*0400*/  BSYNC.RECONVERGENT B0 ;  /* 0x0000000000007941 */ /* 0x000fea0003800200 */
.L_x_6:
[----:B------:R-:W3:Y:S01]  /*0410*/  LDCU.64 UR4, c[0x0][0x888] ;  /* 0x00011100ff0477ac */ /* 0x000ee20008000a00 */
[----:B------:R-:W-:Y:S02]  /*0420*/  UISETP.EQ.U32.AND UP1, UPT, UR8, URZ, UPT ;  /* 0x000000ff0800728c */ /* 0x000fe4000bf22070 */
[----:B------:R-:W-:Y:S02]  /*0430*/  UPLOP3.LUT UP3, UPT, UPT, UPT, UPT, 0x80, 0x8 ;  /* 0x000000000008789c */ /* 0x000fe40003f6f070 */
[----:B---3--:R-:W-:-:S04]  /*0440*/  UISETP.NE.U32.AND UP0, UPT, UR4, URZ, UPT ;  /* 0x000000ff0400728c */ /* 0x008fc8000bf05070 */
[----:B------:R-:W-:-:S04]  /*0450*/  UISETP.NE.AND.EX UP0, UPT, UR5, URZ, UPT, UP0 ;  /* 0x000000ff0500728c */ /* 0x000fc8000bf05300 */
[----:B------:R-:W-:-:S04]  /*0460*/  UISETP.EQ.OR.EX UP2, UPT, UR9, URZ, !UP0, UP1 ;  /* 0x000000ff0900728c */ /* 0x000fc8000c742710 */
[----:B------:R-:W-:-:S06]  /*0470*/  UP2UR UR4, UPR, URZ, 0x4 ;  /* 0x00000004ff047883 */ /* 0x000fcc0008000000 */
[----:B------:R-:W-:Y:S01]  /*0480*/  MOV R89, UR4 ;  /* 0x0000000400597c02 */ /* 0x000fe20008000f00 */
[----:B------:R-:W-:Y:S06]  /*0490*/  BRA.U !UP2, `(.L_x_8) ;  /* 0x000000010a207547 */ /* 0x000fec000b800000 */
[----:B------:R-:W-:Y:S01]  /*04a0*/  UISETP.NE.U32.AND UP1, UPT, UR8, URZ, UPT ;  /* 0x000000ff0800728c */ /* 0x000fe2000bf25070 */
[----:B-----5:R-:W-:Y:S01]  /*04b0*/  FSETP.NEU.AND P0, PT, R41, RZ, PT ;  /* 0x000000ff2900720b */ /* 0x020fe20003f0d000 */
[----:B------:R-:W-:Y:S02]  /*04c0*/  USEL UR4, URZ, 0xffffffff, UP0 ;  /* 0xffffffffff047887 */ /* 0x000fe40008000000 */
[----:B------:R-:W-:-:S10]  /*04d0*/  UISETP.NE.AND.EX UP1, UPT, UR9, URZ, UPT, UP1 ;  /* 0x000000ff0900728c */ /* 0x000fd4000bf25310 */
[----:B------:R-:W-:Y:S01]  /*04e0*/  VOTEU.ANY UP0, P0 ;  /* 0x0000000000ff7886 */ /* 0x000fe20000000100 */
[----:B------:R-:W-:-:S04]  /*04f0*/  @!UP1 USEL UR4, URZ, 0xffffffff, UP0 ;  /* 0xffffffffff049887 */ /* 0x000fc80008000000 */
[----:B------:R-:W-:-:S04]  /*0500*/  ULOP3.LUT UR4, UR4, 0x1, URZ, 0xc0, !UPT ;  /* 0x0000000104047892 */ /* 0x000fc8000f8ec0ff */
[----:B------:R-:W-:-:S11]  /*0510*/  UISETP.NE.U32.AND UP3, UPT, UR4, 0x1, UPT ;  /* 0x000000010400788c */ /* 0x000fd6000bf65070 */
.L_x_8:
[----:B------:R-:W3:Y:S01]  /*0520*/  SHFL.IDX PT, R0, R87, RZ, 0x1f ;  /* 0x00001fff57007589 */ /* 0x000ee200000e0000 */
[----:B------:R-:W-:-:S04]  /*0530*/  UISETP.NE.AND UP0, UPT, UR13, 0x2, UPT ;  /* 0x000000020d00788c */ /* 0x000fc8000bf05270 */
[----:B------:R-:W-:Y:S02]  /*0540*/  UISETP.EQ.AND UP1, UPT, UR33, URZ, !UP0 ;  /* 0x000000ff2100728c */ /* 0x000fe4000c722270 */
[----:B------:R-:W-:-:S04]  /*0550*/  USEL UR53, URZ, 0x1, UP0 ;  /* 0x00000001ff357887 */ /* 0x000fc80008000000 */
[----:B------:R-:W-:Y:S02]  /*0560*/  PLOP3.LUT P3, PT, P1, PT, UP1, 0x80, 0x8 ;  /* 0x000000000008781c */ /* 0x000fe40000f6f018 */
[----:B---3--:R-:W-:-:S13]  /*0570*/  ISETP.NE.AND P0, PT, R0, RZ, PT ;  /* 0x000000ff0000720c */ /* 0x008fda0003f05270 */
[----:B------:R-:W-:Y:S05]  /*0580*/  @P0 BRA `(.L_x_9) ;  /* 0x0000000000c00947 */ /* 0x000fea0003800000 */
[----:B------:R-:W-:Y:S01]  /*0590*/  ELECT P0, URZ, PT ;  /* 0x0000000000ff782f */ /* 0x000fe20003800000 */
[----:B------:R-:W-:-:S12]  /*05a0*/  BSSY.RECONVERGENT B0, `(.L_x_9) ;  /* 0x000002e000007945 */ /* 0x000fd80003800200 */
[----:B------:R-:W-:Y:S05]  /*05b0*/  @!P0 BRA `(.L_x_10) ;  /* 0x0000000000b08947 */ /* 0x000fea0003800000 */
[----:B------:R-:W-:Y:S01]  /*05c0*/  UMOV UR4, 0x400 ;  /* 0x0000040000047882 */ /* 0x000fe20000000000 */
[----:B------:R-:W-:Y:S01]  /*05d0*/  UMOV UR8, 0x1 ;  /* 0x0000000100087882 */ /* 0x000fe20000000000 */
[----:B------:R-:W-:Y:S01]  /*05e0*/  UMOV UR6, 0x2 ;  /* 0x0000000200067882 */ /* 0x000fe20000000000 */
[----:B------:R-:W-:Y:S02]  /*05f0*/  ULEA UR4, UR58, UR4, 0x18 ;  /* 0x000000043a047291 */ /* 0x000fe4000f8ec0ff */
[----:B------:R-:W-:-:S04]  /*0600*/  UIADD3 UR8, UPT, UPT, -UR8, 0x100000, URZ ;  /* 0x0010000008087890 */ /* 0x000fc8000fffe1ff */
[----:B------:R-:W-:Y:S02]  /*0610*/  USHF.L.U32 UR9, UR8, 0xb, URZ ;  /* 0x0000000b08097899 */ /* 0x000fe400080006ff */
[----:B------:R-:W-:Y:S02]  /*0620*/  USHF.L.U32 UR8, UR8, 0x1, URZ ;  /* 0x0000000108087899 */ /* 0x000fe400080006ff */
[----:B------:R-:W-:-:S04]  /*0630*/  UIADD3 UR6, UPT, UPT, -UR6, 0x100000, URZ ;  /* 0x0010000006067890 */ /* 0x000fc8000fffe1ff */
[----:B------:R-:W-:Y:S02]  /*0640*/  USHF.L.U32 UR7, UR6, 0xb, URZ ;  /* 0x0000000b06077899 */ /* 0x000fe400080006ff */
[----:B------:R-:W-:Y:S01]  /*0650*/  USHF.L.U32 UR6, UR6, 0x1, URZ ;  /* 0x0000000106067899 */ /* 0x000fe200080006ff */
[----:B------:R-:W3:Y:S03]  /*0660*/  FENCE.VIEW.ASYNC.S ;  /* 0x00000000000073c6 */ /* 0x000ee60000000000 */
[----:B---3--:R3:W4:Y:S08]  /*0670*/  SYNCS.EXCH.64 URZ, [UR4], UR8 ;  /* 0x0000000804ff75b2 */ /* 0x0087300008000100 */
[----:B------:R3:W1:Y:S01]  /*0680*/  SYNCS.EXCH.64 URZ, [UR4+0x80], UR6 ;  /* 0x0000800604ff75b2 */ /* 0x0006620008000100 */
        /* <DEDUP_REMOVED lines=29> */
[----:B------:R3:W1:Y:S02]  /*0860*/  SYNCS.EXCH.64 URZ, [UR4+0xf8], UR6 ;  /* 0x0000f80604ff75b2 */ /* 0x0006640008000100 */
[----:B---34-:R-:W-:Y:S01]  /*0870*/  NOP ;  /* 0x0000000000007918 */ /* 0x018fe20000000000 */
.L_x_10:
[----:B------:R-:W-:Y:S05]  /*0880*/  BSYNC.RECONVERGENT B0 ;  /* 0x0000000000007941 */ /* 0x000fea0003800200 */
.L_x_9:
[----:B------:R-:W3:Y:S01]  /*0890*/  SHFL.IDX PT, R0, R87, RZ, 0x1f ;  /* 0x00001fff57007589 */ /* 0x000ee200000e0000 */
[----:B------:R-:W-:Y:S01]  /*08a0*/  NOP ;  /* 0x0000000000007918 */ /* 0x000fe20000000000 */
[----:B---3--:R-:W-:-:S13]  /*08b0*/  ISETP.NE.AND P0, PT, R0, 0x1, PT ;  /* 0x000000010000780c */ /* 0x008fda0003f05270 */
[----:B------:R-:W-:Y:S05]  /*08c0*/  @P0 BRA `(.L_x_11) ;  /* 0x0000000000540947 */ /* 0x000fea0003800000 */
        /* <DEDUP_REMOVED lines=10> */
[----:B------:R-:W-:Y:S01]  /*0970*/  ELECT P0, URZ, PT ;  /* 0x0000000000ff782f */ /* 0x000fe20003800000 */
[----:B------:R-:W3:Y:S02]  /*0980*/  FENCE.VIEW.ASYNC.S ;  /* 0x00000000000073c6 */ /* 0x000ee40000000000 */
[----:B---3--:R3:W4:Y:S08]  /*0990*/  SYNCS.EXCH.64 URZ, [UR4+0x100], UR8 ;  /* 0x0001000804ff75b2 */ /* 0x0087300008000100 */
[----:B------:R3:W1:Y:S01]  /*09a0*/  SYNCS.EXCH.64 URZ, [UR4+0x120], UR6 ;  /* 0x0001200604ff75b2 */ /* 0x0006620008000100 */
[----:B------:R3:W1:Y:S01]  /*09b0*/  SYNCS.EXCH.64 URZ, [UR4+0x108], UR8 ;  /* 0x0001080804ff75b2 */ /* 0x0006620008000100 */
[----:B------:R3:W1:Y:S01]  /*09c0*/  SYNCS.EXCH.64 URZ, [UR4+0x128], UR6 ;  /* 0x0001280604ff75b2 */ /* 0x0006620008000100 */
[----:B------:R3:W1:Y:S01]  /*09d0*/  SYNCS.EXCH.64 URZ, [UR4+0x110], UR8 ;  /* 0x0001100804ff75b2 */ /* 0x0006620008000100 */
[----:B------:R3:W1:Y:S01]  /*09e0*/  SYNCS.EXCH.64 URZ, [UR4+0x130], UR6 ;  /* 0x0001300604ff75b2 */ /* 0x0006620008000100 */
[----:B------:R3:W1:Y:S01]  /*09f0*/  SYNCS.EXCH.64 URZ, [UR4+0x118], UR8 ;  /* 0x0001180804ff75b2 */ /* 0x0006620008000100 */
[----:B------:R3:W1:Y:S01]  /*0a00*/  SYNCS.EXCH.64 URZ, [UR4+0x138], UR6 ;  /* 0x0001380604ff75b2 */ /* 0x0006620008000100 */
[----:B------:R-:W-:Y:S01]  /*0a10*/  NOP ;  /* 0x0000000000007918 */ /* 0x000fe20000000000 */
.L_x_11:
[----:B------:R-:W2:Y:S01]  /*0a20*/  SHFL.IDX PT, R0, R87, RZ, 0x1f ;  /* 0x00001fff57007589 */ /* 0x000ea200000e0000 */
[----:B------:R-:W-:Y:S01]  /*0a30*/  NOP ;  /* 0x0000000000007918 */ /* 0x000fe20000000000 */
[----:B--2---:R-:W-:-:S13]  /*0a40*/  ISETP.NE.AND P0, PT, R0, 0x3, PT ;  /* 0x000000030000780c */ /* 0x004fda0003f05270 */
[----:B------:R-:W-:Y:S05]  /*0a50*/  @P0 BRA `(.L_x_12) ;  /* 0x00000000002c0947 */ /* 0x000fea0003800000 */
[----:B---3--:R-:W-:Y:S01]  /*0a60*/  UMOV UR4, 0x400 ;  /* 0x0000040000047882 */ /* 0x008fe20000000000 */
[----:B------:R-:W-:Y:S01]  /*0a70*/  UMOV UR5, 0x20 ;  /* 0x0000002000057882 */ /* 0x000fe20000000000 */
[----:B------:R-:W-:Y:S02]  /*0a80*/  ULEA UR6, UR58, UR4, 0x18 ;  /* 0x000000043a067291 */ /* 0x000fe4000f8ec0ff */
[----:B------:R-:W-:-:S04]  /*0a90*/  UIADD3 UR4, UPT, UPT, -UR5, 0x100000, URZ ;  /* 0x0010000005047890 */ /* 0x000fc8000fffe1ff */
[----:B------:R-:W-:Y:S02]  /*0aa0*/  USHF.L.U32 UR5, UR4, 0xb, URZ ;  /* 0x0000000b04057899 */ /* 0x000fe400080006ff */
[----:B------:R-:W-:Y:S01]  /*0ab0*/  USHF.L.U32 UR4, UR4, 0x1, URZ ;  /* 0x0000000104047899 */ /* 0x000fe200080006ff */
[----:B------:R-:W-:Y:S01]  /*0ac0*/  ELECT P0, URZ, PT ;  /* 0x0000000000ff782f */ /* 0x000fe20003800000 */
[----:B------:R-:W2:Y:S10]  /*0ad0*/  FENCE.VIEW.ASYNC.S ;  /* 0x00000000000073c6 */ /* 0x000eb40000000000 */
[----:B--2---:R2:W3:Y:S01]  /*0ae0*/  SYNCS.EXCH.64 URZ, [UR6+0x140], UR4 ;  /* 0x0001400406ff75b2 */ /* 0x0044e20008000100 */
[----:B------:R2:W1:Y:S01]  /*0af0*/  SYNCS.EXCH.64 URZ, [UR6+0x148], UR4 ;  /* 0x0001480406ff75b2 */ /* 0x0004620008000100 */
[----:B------:R-:W-:Y:S01]  /*0b00*/  NOP ;  /* 0x0000000000007918 */ /* 0x000fe20000000000 */
.L_x_12:
[----:B------:R-:W4:Y:S01]  /*0b10*/  SHFL.IDX PT, R0, R87, RZ, 0x1f ;  /* 0x00001fff57007589 */ /* 0x000f2200000e0000 */
[----:B------:R-:W-:Y:S01]  /*0b20*/  NOP ;  /* 0x0000000000007918 */ /* 0x000fe20000000000 */
[----:B----4-:R-:W-:-:S13]  /*0b30*/  ISETP.NE.AND P0, PT, R0, 0x4, PT ;  /* 0x000000040000780c */ /* 0x010fda0003f05270 */
[----:B------:R-:W-:Y:S05]  /*0b40*/  @P0 BRA `(.L_x_13) ;  /* 0x0000000000480947 */ /* 0x000fea0003800000 */
[----:B--23--:R-:W-:Y:S01]  /*0b50*/  UMOV UR4, 0x3a0 ;  /* 0x000003a000047882 */ /* 0x00cfe20000000000 */
[----:B------:R-:W-:Y:S01]  /*0b60*/  UMOV UR6, 0x400 ;  /* 0x0000040000067882 */ /* 0x000fe20000000000 */
[----:B------:R-:W-:Y:S01]  /*0b70*/  USEL UR4, UR4, 0x320, UP3 ;  /* 0x0000032004047887 */ /* 0x000fe20009800000 */
        /* <DEDUP_REMOVED lines=9> */
[----:B------:R-:W2:Y:S02]  /*0c10*/  FENCE.VIEW.ASYNC.S ;  /* 0x00000000000073c6 */ /* 0x000ea40000000000 */
[----:B--2---:R4:W2:Y:S08]  /*0c20*/  SYNCS.EXCH.64 URZ, [UR6+0x150], UR8 ;  /* 0x0001500806ff75b2 */ /* 0x0048b00008000100 */
[----:B------:R4:W3:Y:S01]  /*0c30*/  SYNCS.EXCH.64 URZ, [UR6+0x160], UR4 ;  /* 0x0001600406ff75b2 */ /* 0x0008e20008000100 */
[----:B------:R4:W1:Y:S01]  /*0c40*/  SYNCS.EXCH.64 URZ, [UR6+0x158], UR8 ;  /* 0x0001580806ff75b2 */ /* 0x0008620008000100 */
[----:B------:R4:W1:Y:S02]  /*0c50*/  SYNCS.EXCH.64 URZ, [UR6+0x168], UR4 ;  /* 0x0001680406ff75b2 */ /* 0x0008640008000100 */
[----:B----4-:R-:W-:Y:S01]  /*0c60*/  NOP ;  /* 0x0000000000007918 */ /* 0x010fe20000000000 */
.L_x_13:
[----:B------:R-:W4:Y:S01]  /*0c70*/  SHFL.IDX PT, R0, R87, RZ, 0x1f ;  /* 0x00001fff57007589 */ /* 0x000f2200000e0000 */
[----:B------:R-:W-:Y:S01]  /*0c80*/  NOP ;  /* 0x0000000000007918 */ /* 0x000fe20000000000 */
[----:B----4-:R-:W-:-:S13]  /*0c90*/  ISETP.NE.AND P0, PT, R0, 0x5, PT ;  /* 0x000000050000780c */ /* 0x010fda0003f05270 */
[----:B------:R-:W-:Y:S05]  /*0ca0*/  @P0 BRA `(.L_x_14) ;  /* 0x0000000000540947 */ /* 0x000fea0003800000 */
[----:B--23--:R-:W-:Y:S01]  /*0cb0*/  UMOV UR4, 0x400 ;  /* 0x0000040000047882 */ /* 0x00cfe20000000000 */
        /* <DEDUP_REMOVED lines=14> */
[----:B------:R4:W1:Y:S01]  /*0da0*/  SYNCS.EXCH.64 URZ, [UR4+0x198], UR8 ;  /* 0x0001980804ff75b2 */ /* 0x0008620008000100 */
[----:B------:R4:W1:Y:S01]  /*0db0*/  SYNCS.EXCH.64 URZ, [UR4+0x180], UR6 ;  /* 0x0001800604ff75b2 */ /* 0x0008620008000100 */
[----:B------:R4:W1:Y:S01]  /*0dc0*/  SYNCS.EXCH.64 URZ, [UR4+0x1a0], UR8 ;  /* 0x0001a00804ff75b2 */ /* 0x0008620008000100 */
[----:B------:R4:W1:Y:S01]  /*0dd0*/  SYNCS.EXCH.64 URZ, [UR4+0x188], UR6 ;  /* 0x0001880604ff75b2 */ /* 0x0008620008000100 */
[----:B------:R4:W1:Y:S02]  /*0de0*/  SYNCS.EXCH.64 URZ, [UR4+0x1a8], UR8 ;  /* 0x0001a80804ff75b2 */ /* 0x0008640008000100 */
[----:B----4-:R-:W-:Y:S01]  /*0df0*/  NOP ;  /* 0x0000000000007918 */ /* 0x010fe20000000000 */
.L_x_14:
[----:B------:R-:W4:Y:S01]  /*0e00*/  SHFL.IDX PT, R0, R87, RZ, 0x1f ;  /* 0x00001fff57007589 */ /* 0x000f2200000e0000 */
[----:B------:R-:W-:Y:S01]  /*0e10*/  ISETP.NE.OR P1, PT, RZ, UR13, !P1 ;  /* 0x0000000dff007c0c */ /* 0x000fe2000cf25670 */
[----:B------:R-:W-:Y:S01]  /*0e20*/  NOP ;  /* 0x0000000000007918 */ /* 0x000fe20000000000 */
[----:B----4-:R-:W-:-:S13]  /*0e30*/  ISETP.NE.AND P0, PT, R0, 0x3, PT ;  /* 0x000000030000780c */ /* 0x010fda0003f05270 */
[----:B------:R-:W-:Y:S05]  /*0e40*/  @P0 BRA `(.L_x_15) ;  /* 0x0000000000340947 */ /* 0x000fea0003800000 */
[----:B--23--:R-:W-:Y:S01]  /*0e50*/  UMOV UR4, 0x400 ;  /* 0x0000040000047882 */ /* 0x00cfe20000000000 */
[----:B------:R-:W-:Y:S01]  /*0e60*/  UMOV UR6, 0x20 ;  /* 0x0000002000067882 */ /* 0x000fe20000000000 */
[----:B------:R-:W-:Y:S02]  /*0e70*/  ULEA UR4, UR58, UR4, 0x18 ;  /* 0x000000043a047291 */ /* 0x000fe4000f8ec0ff */
[----:B------:R-:W-:-:S04]  /*0e80*/  UIADD3 UR6, UPT, UPT, -UR6, 0x100000, URZ ;  /* 0x0010000006067890 */ /* 0x000fc8000fffe1ff */
[----:B------:R-:W-:Y:S02]  /*0e90*/  USHF.L.U32 UR7, UR6, 0xb, URZ ;  /* 0x0000000b06077899 */ /* 0x000fe400080006ff */
[----:B------:R-:W-:Y:S01]  /*0ea0*/  USHF.L.U32 UR6, UR6, 0x1, URZ ;  /* 0x0000000106067899 */ /* 0x000fe200080006ff */
[----:B------:R-:W-:Y:S01]  /*0eb0*/  ELECT P0, URZ, PT ;  /* 0x0000000000ff782f */ /* 0x000fe20003800000 */
[----:B------:R-:W2:Y:S10]  /*0ec0*/  FENCE.VIEW.ASYNC.S ;  /* 0x00000000000073c6 */ /* 0x000eb40000000000 */
[----:B--2---:R4:W2:Y:S01]  /*0ed0*/  SYNCS.EXCH.64 URZ, [UR4+0x1b0], UR6 ;  /* 0x0001b00604ff75b2 */ /* 0x0048a20008000100 */
[----:B------:R4:W3:Y:S01]  /*0ee0*/  SYNCS.EXCH.64 URZ, [UR4+0x1c0], UR6 ;  /* 0x0001c00604ff75b2 */ /* 0x0008e20008000100 */
[----:B------:R4:W1:Y:S01]  /*0ef0*/  SYNCS.EXCH.64 URZ, [UR4+0x1b8], UR6 ;  /* 0x0001b80604ff75b2 */ /* 0x0008620008000100 */
[----:B------:R4:W1:Y:S02]  /*0f00*/  SYNCS.EXCH.64 URZ, [UR4+0x1c8], UR6 ;  /* 0x0001c80604ff75b2 */ /* 0x0008640008000100 */
[----:B----4-:R-:W-:Y:S01]  /*0f10*/  NOP ;  /* 0x0000000000007918 */ /* 0x010fe20000000000 */
.L_x_15:
[----:B------:R-:W-:Y:S01]  /*0f20*/  VOTEU.ALL UP0, P1 ;  /* 0x0000000000ff7886 */ /* 0x000fe20000800000 */
[----:B--23--:R-:W-:Y:S01]  /*0f30*/  UMOV UR4, 0x20 ;  /* 0x0000002000047882 */ /* 0x00cfe20000000000 */
[----:B------:R-:W2:Y:S01]  /*0f40*/  LDCU UR7, c[0x0][0x36c] ;  /* 0x00006d80ff0777ac */ /* 0x000ea20008000800 */
[----:B------:R-:W-:Y:S01]  /*0f50*/  NOP ;  /* 0x0000000000007918 */ /* 0x000fe20000000000 */
[----:B------:R-:W-:Y:S01]  /*0f60*/  LOP3.LUT R0, R97, 0x1f, RZ, 0xc0, !PT ;  /* 0x0000001f61007812 */ /* 0x000fe200078ec0ff */
[----:B------:R-:W-:Y:S01]  /*0f70*/  @!UP0 UMOV UR6, 0x400 ;  /* 0x0000040000068882 */ /* 0x000fe20000000000 */
[----:B------:R-:W-:-:S04]  /*0f80*/  @!UP0 UIADD3 UR4, UPT, UPT, -UR4, 0x100000, URZ ;  /* 0x0010000004048890 */ /* 0x000fc8000fffe1ff */
[----:B------:R-:W-:Y:S02]  /*0f90*/  @!UP0 USHF.L.U32 UR5, UR4, 0xb, URZ ;  /* 0x0000000b04058899 */ /* 0x000fe400080006ff */
[----:B------:R-:W-:Y:S02]  /*0fa0*/  @!UP0 USHF.L.U32 UR4, UR4, 0x1, URZ ;  /* 0x0000000104048899 */ /* 0x000fe400080006ff */
[----:B------:R-:W-:Y:S01]  /*0fb0*/  @!UP0 ULEA UR6, UR58, UR6, 0x18 ;  /* 0x000000063a068291 */ /* 0x000fe2000f8ec0ff */
[----:B------:R-:W-:Y:S01]  /*0fc0*/  VOTEU.ALL UP0, P1 ;  /* 0x0000000000ff7886 */ /* 0x000fe20000800000 */
[----:B------:R-:W-:Y:S02]  /*0fd0*/  UISETP.NE.AND UP4, UPT, UR13, URZ, UPT ;  /* 0x000000ff0d00728c */ /* 0x000fe4000bf85270 */
[----:B--2---:R-:W-:Y:S01]  /*0fe0*/  UISETP.EQ.U32.AND UP5, UPT, UR7, 0x1, UPT ;  /* 0x000000010700788c */ /* 0x004fe2000bfa2070 */
[----:B------:R-:W2:Y:S07]  /*0ff0*/  FENCE.VIEW.ASYNC.S ;  /* 0x00000000000073c6 */ /* 0x000eae0000000000 */
[----:B--2---:R2:W3:Y:S01]  /*1000*/  @!UP0 SYNCS.EXCH.64 URZ, [UR6+0x1d0], UR4 ;  /* 0x0001d00406ff85b2 */ /* 0x0044e20008000100 */
[----:B------:R-:W-:Y:S05]  /*1010*/  BRA.U !UP5, `(.L_x_16) ;  /* 0x000000010d087547 */ /* 0x000fea000b800000 */
[----:B-1-3--:R-:W-:Y:S01]  /*1020*/  UCGABAR_ARV ;  /* 0x00000000000079c7 */ /* 0x00afe20008000000 */
[----:B------:R-:W-:Y:S05]  /*1030*/  BRA `(.L_x_17) ;  /* 0x0000000000047947 */ /* 0x000fea0003800000 */
.L_x_16:
[----:B-1-3--:R-:W-:Y:S01]  /*1040*/  NOP ;  /* 0x0000000000007918 */ /* 0x00afe20000000000 */
.L_x_17:
[----:B------:R-:W1:Y:S01]  /*1050*/  S2UR UR19, SR_CTAID.X ;  /* 0x00000000001379c3 */ /* 0x000e620000002500 */
[----:B------:R-:W-:-:S05]  /*1060*/  CS2R.32 R88, SR_CgaSize ;  /* 0x0000000000587805 */ /* 0x000fca0000008a00 */
[----:B------:R-:W-:-:S05]  /*1070*/  IMAD R88, R88, -0xa0, RZ ;  /* 0xffffff6058587824 */ /* 0x000fca00078e02ff */
[----:B--2---:R-:W-:-:S14]  /*1080*/  R2UR UR5, R88 ;  /* 0x00000000580572ca */ /* 0x004fdc00000e0000 */
[----:B------:R-:W2:Y:S01]  /*1090*/  LDCU UR5, c[0x0][UR5+0x2b0] ;  /* 0x00005600050577ac */ /* 0x000ea20008000800 */
[----:B------:R-:W-:-:S05]  /*10a0*/  CS2R.32 R88, SR_CgaSize ;  /* 0x0000000000587805 */ /* 0x000fca0000008a00 */
[----:B------:R-:W-:-:S05]  /*10b0*/  IMAD R88, R88, -0xa0, RZ ;  /* 0xffffff6058587824 */ /* 0x000fca00078e02ff */
[----:B------:R-:W-:-:S14]  /*10c0*/  R2UR UR4, R88 ;  /* 0x00000000580472ca */ /* 0x000fdc00000e0000 */
[----:B------:R-:W3:Y:S01]  /*10d0*/  LDCU UR4, c[0x0][UR4+0x2b4] ;  /* 0x00005680040477ac */ /* 0x000ee20008000800 */
[----:B------:R-:W4:Y:S01]  /*10e0*/  S2UR UR7, SR_CTAID.Y ;  /* 0x00000000000779c3 */ /* 0x000f220000002600 */
[----:B------:R-:W-:-:S05]  /*10f0*/  CS2R.32 R88, SR_CgaSize ;  /* 0x0000000000587805 */ /* 0x000fca0000008a00 */
[----:B------:R-:W-:-:S05]  /*1100*/  IMAD R88, R88, -0xa0, RZ ;  /* 0xffffff6058587824 */ /* 0x000fca00078e02ff */
[----:B------:R-:W-:-:S14]  /*1110*/  R2UR UR8, R88 ;  /* 0x00000000580872ca */ /* 0x000fdc00000e0000 */
[----:B------:R-:W3:Y:S01]  /*1120*/  LDCU UR8, c[0x0][UR8+0x2a0] ;  /* 0x00005400080877ac */ /* 0x000ee20008000800 */
[----:B------:R-:W-:Y:S01]  /*1130*/  UISETP.GT.U32.AND UP0, UPT, UR33, 0xffff, UPT ;  /* 0x0000ffff2100788c */ /* 0x000fe2000bf04070 */
[----:B------:R-:W3:Y:S01]  /*1140*/  LDCU UR18, c[0x0][0xb24] ;  /* 0x00016480ff1277ac */ /* 0x000ee20008000800 */
[----:B------:R-:W1:Y:S01]  /*1150*/  S2UR UR36, SR_CTAID.Z ;  /* 0x00000000002479c3 */ /* 0x000e620000002700 */
[----:B------:R-:W-:-:S05]  /*1160*/  CS2R.32 R88, SR_CgaSize ;  /* 0x0000000000587805 */ /* 0x000fca0000008a00 */
[----:B------:R-:W-:-:S05]  /*1170*/  IMAD R88, R88, -0xa0, RZ ;  /* 0xffffff6058587824 */ /* 0x000fca00078e02ff */
[----:B------:R-:W-:-:S14]  /*1180*/  R2UR UR59, R88 ;  /* 0x00000000583b72ca */ /* 0x000fdc00000e0000 */
[----:B------:R-:W3:Y:S01]  /*1190*/  LDCU UR59, c[0x0][UR59+0x2a4] ;  /* 0x000054803b3b77ac */ /* 0x000ee20008000800 */
[----:B------:R-:W-:Y:S01]  /*11a0*/  USHF.L.U32 UR28, UR58, 0xa, URZ ;  /* 0x0000000a3a1c7899 */ /* 0x000fe200080006ff */
[----:B-1----:R-:W-:Y:S01]  /*11b0*/  I2FP.F32.U32 R3, UR19 ;  /* 0x0000001300037c45 */ /* 0x002fe20008201000 */
[----:B------:R-:W-:Y:S01]  /*11c0*/  UMOV UR27, 0x5 ;  /* 0x00000005001b7882 */ /* 0x000fe20000000000 */
[----:B------:R-:W1:Y:S03]  /*11d0*/  LDCU UR45, c[0x0][0xb24] ;  /* 0x00016480ff2d77ac */ /* 0x000e660008000800 */
[----:B--2---:R-:W-:Y:S01]  /*11e0*/  FMUL R3, R3, UR5 ;  /* 0x0000000503037c20 */ /* 0x004fe20008400000 */
[----:B------:R-:W-:Y:S01]  /*11f0*/  USEL UR5, UR33, 0xffff, !UP0 ;  /* 0x0000ffff21057887 */ /* 0x000fe2000c000000 */
[----:B----4-:R-:W-:Y:S01]  /*1200*/  I2FP.F32.U32 R2, UR7 ;  /* 0x0000000700027c45 */ /* 0x010fe20008201000 */
[----:B------:R-:W2:Y:S03]  /*1210*/  LDCU UR26, c[0x0][0xb30] ;  /* 0x00016600ff1a77ac */ /* 0x000ea60008000800 */
[----:B------:R-:W4:Y:S01]  /*1220*/  F2I.U32.TRUNC.NTZ R3, R3 ;  /* 0x0000000300037305 */ /* 0x000f22000020f000 */
[----:B---3--:R-:W-:Y:S01]  /*1230*/  FMUL R2, R2, UR4 ;  /* 0x0000000402027c20 */ /* 0x008fe20008400000 */
[----:B------:R-:W-:-:S02]  /*1240*/  ULOP3.LUT UR24, UR5, 0xffff, URZ, 0xc0, !UPT ;  /* 0x0000ffff05187892 */ /* 0x000fc4000f8ec0ff */
[----:B------:R-:W-:Y:S01]  /*1250*/  UISETP.GE.AND UP2, UPT, UR18, 0x1, UPT ;  /* 0x000000011200788c */ /* 0x000fe2000bf46270 */
[----:B------:R-:W-:-:S03]  /*1260*/  UMOV UR32, UR7 ;  /* 0x0000000700207c82 */ /* 0x000fc60008000000 */
[----:B------:R-:W3:Y:S01]  /*1270*/  F2I.U32.TRUNC.NTZ R2, R2 ;  /* 0x0000000200027305 */ /* 0x000ee2000020f000 */
[----:B------:R-:W-:Y:S01]  /*1280*/  UMOV UR20, UR19 ;  /* 0x0000001300147c82 */ /* 0x000fe20008000000 */
[----:B----4-:R-:W-:Y:S02]  /*1290*/  R2UR UR4, R3 ;  /* 0x00000000030472ca */ /* 0x010fe400000e0000 */
[----:B------:R-:W-:Y:S02]  /*12a0*/  PRMT R3, RZ, 0x7610, R3 ;  /* 0x00007610ff037816 */ /* 0x000fe40000000003 */
[----:B---3--:R-:W-:Y:S02]  /*12b0*/  R2UR UR6, R2 ;  /* 0x00000000020672ca */ /* 0x008fe400000e0000 */
[----:B------:R-:W-:-:S07]  /*12c0*/  PRMT R2, RZ, 0x7610, R2 ;  /* 0x00007610ff027816 */ /* 0x000fce0000000002 */
[----:B------:R-:W-:-:S04]  /*12d0*/  UIADD3 UR5, UPT, UPT, -UR4, URZ, URZ ;  /* 0x000000ff04057290 */ /* 0x000fc8000fffe1ff */
[----:B------:R-:W-:Y:S02]  /*12e0*/  UIMAD UR5, UR8, UR5, UR19 ;  /* 0x00000005080572a4 */ /* 0x000fe4000f8e0213 */
[----:B------:R-:W-:-:S04]  /*12f0*/  UIADD3 UR4, UPT, UPT, -UR6, URZ, URZ ;  /* 0x000000ff06047290 */ /* 0x000fc8000fffe1ff */
[----:B------:R-:W-:Y:S01]  /*1300*/  IMAD.U32 R88, RZ, RZ, UR5 ;  /* 0x00000005ff587e24 */ /* 0x000fe2000f8e00ff */
[----:B------:R-:W-:Y:S01]  /*1310*/  UIMAD UR59, UR59, UR4, UR7 ;  /* 0x000000043b3b72a4 */ /* 0x000fe2000f8e0207 */
[----:B-12---:R-:W-:Y:S11]  /*1320*/  BRA.U UP4, `(.L_x_18) ;  /* 0x0000000104407547 */ /* 0x006ff6000b800000 */
[----:B------:R-:W-:-:S13]  /*1330*/  R2UR UR4, R88 ;  /* 0x00000000580472ca */ /* 0x000fda00000e0000 */
[----:B------:R-:W-:Y:S02]  /*1340*/  UISETP.GT.U32.AND UP0, UPT, UR4, 0x1, UPT ;  /* 0x000000010400788c */ /* 0x000fe4000bf04070 */
[----:B------:R-:W-:Y:S02]  /*1350*/  ULOP3.LUT UR4, UR4, 0xfffffffe, URZ, 0xc0, !UPT ;  /* 0xfffffffe04047892 */ /* 0x000fe4000f8ec0ff */
[----:B------:R-:W-:Y:S02]  /*1360*/  UISETP.NE.AND UP1, UPT, UR59, URZ, UP0 ;  /* 0x000000ff3b00728c */ /* 0x000fe40008725270 */
[----:B------:R-:W-:Y:S02]  /*1370*/  UISETP.NE.AND UP0, UPT, UR59, 0x1, UP0 ;  /* 0x000000013b00788c */ /* 0x000fe40008705270 */
[----:B------:R-:W-:Y:S02]  /*1380*/  USEL UR7, URZ, 0x1, UP1 ;  /* 0x00000001ff077887 */ /* 0x000fe40008800000 */
[----:B------:R-:W-:-:S02]  /*1390*/  USEL UR6, URZ, 0x4, UP0 ;  /* 0x00000004ff067887 */ /* 0x000fc40008000000 */
[----:B------:R-:W-:Y:S02]  /*13a0*/  USEL UR5, URZ, 0x2, UP1 ;  /* 0x00000002ff057887 */ /* 0x000fe40008800000 */
[----:B------:R-:W-:Y:S02]  /*13b0*/  ULEA UR4, UR59, UR4, 0x1 ;  /* 0x000000043b047291 */ /* 0x000fe4000f8e08ff */
[----:B------:R-:W-:Y:S02]  /*13c0*/  USEL UR8, URZ, 0x8, UP0 ;  /* 0x00000008ff087887 */ /* 0x000fe40008000000 */
[----:B------:R-:W-:-:S03]  /*13d0*/  UIADD3 UR5, UPT, UPT, UR5, UR6, UR7 ;  /* 0x0000000605057290 */ /* 0x000fc6000fffe007 */
[----:B------:R-:W-:Y:S01]  /*13e0*/  UMOV UR6, 0x3 ;  /* 0x0000000300067882 */ /* 0x000fe20000000000 */
[----:B------:R-:W-:Y:S02]  /*13f0*/  UIADD3 UR5, UPT, UPT, UR5, UR8, URZ ;  /* 0x0000000805057290 */ /* 0x000fe4000fffe0ff */
[----:B------:R-:W-:-:S04]  /*1400*/  USHF.L.U32 UR4, UR6, UR4, URZ ;  /* 0x0000000406047299 */ /* 0x000fc800080006ff */
[----:B------:R-:W-:Y:S02]  /*1410*/  MOV R3, UR5 ;  /* 0x0000000500037c02 */ /* 0x000fe40008000f00 */
[----:B------:R-:W-:Y:S02]  /*1420*/  IMAD.U32 R2, RZ, RZ, UR4 ;  /* 0x00000004ff027e24 */ /* 0x000fe4000f8e00ff */
.L_x_18:
[----:B------:R-:W-:Y:S05]  /*1430*/  BRA.U !UP2, `(.L_x_19) ;  /* 0x000000010ad07547 */ /* 0x000fea000b800000 */
[----:B------:R-:W1:Y:S01]  /*1440*/  LDCU.128 UR20, c[0x0][0xb10] ;  /* 0x00016200ff1477ac */ /* 0x000e620008000c00 */
[----:B------:R-:W2:Y:S01]  /*1450*/  LDCU UR12, c[0x0][0x370] ;  /* 0x00006e00ff0c77ac */ /* 0x000ea20008000800 */
[----:B------:R-:W3:Y:S01]  /*1460*/  LDCU UR5, c[0x0][0x374] ;  /* 0x00006e80ff0577ac */ /* 0x000ee20008000800 */
[----:B------:R-:W4:Y:S01]  /*1470*/  LDCU UR25, c[0x0][0xb0c] ;  /* 0x00016180ff1977ac */ /* 0x000f220008000800 */
[----:B------:R-:W4:Y:S01]  /*1480*/  LDCU UR4, c[0x0][0xb20] ;  /* 0x00016400ff0477ac */ /* 0x000f220008000800 */
[----:B------:R-:W4:Y:S01]  /*1490*/  LDCU.64 UR16, c[0x0][0xb28] ;  /* 0x00016500ff1077ac */ /* 0x000f220008000a00 */
[----:B-1----:R-:W-:Y:S02]  /*14a0*/  UISETP.NE.AND UP0, UPT, UR22, 0x1, UPT ;  /* 0x000000011600788c */ /* 0x002fe4000bf05270 */
[----:B---3--:R-:W-:Y:S02]  /*14b0*/  UIMAD.WIDE.U32 UR6, UR5, UR23, URZ ;  /* 0x00000017050672a5 */ /* 0x008fe4000f8e00ff */
[----:B--2---:R-:W-:-:S02]  /*14c0*/  UIMAD.WIDE.U32 UR8, UR12, UR20, URZ ;  /* 0x000000140c0872a5 */ /* 0x004fc4000f8e00ff */
[----:B----4-:R-:W-:Y:S02]  /*14d0*/  UISETP.NE.AND UP1, UPT, UR25, 0x1, UPT ;  /* 0x000000011900788c */ /* 0x010fe4000bf25270 */
[----:B------:R-:W-:Y:S01]  /*14e0*/  UISETP.NE.AND UP2, UPT, UR18, 0x1, UPT ;  /* 0x000000011200788c */ /* 0x000fe2000bf45270 */
[----:B------:R-:W-:Y:S02]  /*14f0*/  UMOV UR6, UR7 ;  /* 0x0000000700067c82 */ /* 0x000fe40008000000 */
[----:B------:R-:W-:Y:S01]  /*1500*/  UMOV UR8, UR9 ;  /* 0x0000000900087c82 */ /* 0x000fe20008000000 */
[----:B------:R-:W-:Y:S02]  /*1510*/  @UP0 USHF.R.U32.HI UR5, URZ, UR4, UR6 ;  /* 0x00000004ff050299 */ /* 0x000fe40008011606 */
[----:B------:R-:W-:Y:S02]  /*1520*/  UIMAD.WIDE.U32 UR14, UR32, UR23, URZ ;  /* 0x00000017200e72a5 */ /* 0x000fe4000f8e00ff */
[----:B------:R-:W-:-:S02]  /*1530*/  UIMAD.WIDE.U32 UR6, UR5, UR16, URZ ;  /* 0x00000010050672a5 */ /* 0x000fc4000f8e00ff */
[----:B------:R-:W-:Y:S02]  /*1540*/  @UP1 USHF.R.U32.HI UR12, URZ, UR21, UR8 ;  /* 0x00000015ff0c1299 */ /* 0x000fe40008011608 */
[----:B------:R-:W-:Y:S02]  /*1550*/  UIMAD.WIDE.U32 UR10, UR19, UR20, URZ ;  /* 0x00000014130a72a5 */ /* 0x000fe4000f8e00ff */
[----:B------:R-:W-:Y:S01]  /*1560*/  UIMAD.WIDE.U32 UR8, UR12, UR16, URZ ;  /* 0x000000100c0872a5 */ /* 0x000fe2000f8e00ff */
[----:B------:R-:W-:Y:S01]  /*1570*/  UMOV UR14, UR15 ;  /* 0x0000000f000e7c82 */ /* 0x000fe20008000000 */
[----:B------:R-:W-:Y:S01]  /*1580*/  UMOV UR6, UR7 ;  /* 0x0000000700067c82 */ /* 0x000fe20008000000 */
[----:B------:R-:W-:Y:S02]  /*1590*/  USHF.R.U32.HI UR14, URZ, UR4, UR14 ;  /* 0x00000004ff0e7299 */ /* 0x000fe4000801160e */
[----:B------:R-:W-:Y:S01]  /*15a0*/  @UP2 USHF.R.U32.HI UR5, URZ, UR17, UR6 ;  /* 0x00000011ff052299 */ /* 0x000fe20008011606 */
[----:B------:R-:W-:-:S02]  /*15b0*/  UMOV UR10, UR11 ;  /* 0x0000000b000a7c82 */ /* 0x000fc40008000000 */
[----:B------:R-:W-:Y:S01]  /*15c0*/  UMOV UR6, UR9 ;  /* 0x0000000900067c82 */ /* 0x000fe20008000000 */
[----:B------:R-:W-:Y:S02]  /*15d0*/  USHF.R.U32.HI UR10, URZ, UR21, UR10 ;  /* 0x00000015ff0a7299 */ /* 0x000fe4000801160a */
[----:B------:R-:W-:Y:S02]  /*15e0*/  @UP2 USHF.R.U32.HI UR12, URZ, UR17, UR6 ;  /* 0x00000011ff0c2299 */ /* 0x000fe40008011606 */
[----:B------:R-:W-:Y:S02]  /*15f0*/  USEL UR4, UR32, UR14, !UP0 ;  /* 0x0000000e20047287 */ /* 0x000fe4000c000000 */
[----:B------:R-:W-:Y:S02]  /*1600*/  UIMAD UR6, UR5, UR18, URZ ;  /* 0x00000012050672a4 */ /* 0x000fe4000f8e02ff */
[----:B------:R-:W-:Y:S02]  /*1610*/  USEL UR5, UR19, UR10, !UP1 ;  /* 0x0000000a13057287 */ /* 0x000fe4000c800000 */
[----:B------:R-:W-:-:S02]  /*1620*/  UIMAD UR8, UR12, UR18, URZ ;  /* 0x000000120c0872a4 */ /* 0x000fc4000f8e02ff */
[----:B------:R-:W-:Y:S02]  /*1630*/  UISETP.GE.AND UP0, UPT, UR4, UR6, UPT ;  /* 0x000000060400728c */ /* 0x000fe4000bf06270 */
[----:B------:R-:W-:Y:S02]  /*1640*/  UIMAD.WIDE.U32 UR6, UR4, UR16, URZ ;  /* 0x00000010040672a5 */ /* 0x000fe4000f8e00ff */
[----:B------:R-:W-:Y:S02]  /*1650*/  UISETP.GE.OR UP0, UPT, UR5, UR8, UP0 ;  /* 0x000000080500728c */ /* 0x000fe40008706670 */
[----:B------:R-:W-:Y:S02]  /*1660*/  UIMAD.WIDE.U32 UR8, UR5, UR16, URZ ;  /* 0x00000010050872a5 */ /* 0x000fe4000f8e00ff */
[----:B------:R-:W-:Y:S02]  /*1670*/  USHF.R.U32.HI UR7, URZ, UR17, UR7 ;  /* 0x00000011ff077299 */ /* 0x000fe40008011607 */
[----:B------:R-:W-:-:S02]  /*1680*/  UIADD3 UR10, UPT, UPT, -UR4, URZ, URZ ;  /* 0x000000ff040a7290 */ /* 0x000fc4000fffe1ff */
[----:B------:R-:W-:Y:S02]  /*1690*/  USEL UR7, UR4, UR7, !UP2 ;  /* 0x0000000704077287 */ /* 0x000fe4000d000000 */
[----:B------:R-:W-:Y:S01]  /*16a0*/  UIADD3 UR20, UPT, UPT, -UR5, URZ, URZ ;  /* 0x000000ff05147290 */ /* 0x000fe2000fffe1ff */
[----:B------:R-:W-:Y:S01]  /*16b0*/  @!UP0 UMOV UR6, UR9 ;  /* 0x0000000900068c82 */ /* 0x000fe20008000000 */
[----:B------:R-:W-:Y:S02]  /*16c0*/  UIADD3 UR8, UPT, UPT, -UR7, URZ, URZ ;  /* 0x000000ff07087290 */ /* 0x000fe4000fffe1ff */
[----:B------:R-:W-:Y:S02]  /*16d0*/  @!UP0 USHF.R.U32.HI UR6, URZ, UR17, UR6 ;  /* 0x00000011ff068299 */ /* 0x000fe40008011606 */
[----:B------:R-:W-:Y:S02]  /*16e0*/  UIMAD UR8, UR18, UR8, UR4 ;  /* 0x00000008120872a4 */ /* 0x000fe4000f8e0204 */
[----:B------:R-:W-:-:S02]  /*16f0*/  @!UP0 USEL UR6, UR5, UR6, !UP2 ;  /* 0x0000000605068287 */ /* 0x000fc4000d000000 */
[----:B------:R-:W-:Y:S02]  /*1700*/  UIMAD UR32, UR22, UR10, UR32 ;  /* 0x0000000a162072a4 */ /* 0x000fe4000f8e0220 */
[----:B------:R-:W-:Y:S02]  /*1710*/  @!UP0 UIADD3 UR7, UPT, UPT, UR7, -UR6, URZ ;  /* 0x8000000607078290 */ /* 0x000fe4000fffe0ff */
[----:B------:R-:W-:Y:S02]  /*1720*/  @!UP0 UIMAD UR6, UR8, UR12, UR6 ;  /* 0x0000000c080682a4 */ /* 0x000fe4000f8e0206 */
[----:B------:R-:W-:Y:S02]  /*1730*/  @!UP0 UIMAD UR4, UR7, UR18, UR5 ;  /* 0x00000012070482a4 */ /* 0x000fe4000f8e0205 */
[----:B------:R-:W-:Y:S02]  /*1740*/  UIMAD UR20, UR25, UR20, UR19 ;  /* 0x00000014191472a4 */ /* 0x000fe4000f8e0213 */
[----:B------:R-:W-:Y:S01]  /*1750*/  UIMAD UR32, UR4, UR22, UR32 ;  /* 0x00000016042072a4 */ /* 0x000fe2000f8e0220 */
[----:B------:R-:W-:-:S02]  /*1760*/  @!UP0 UMOV UR5, UR6 ;  /* 0x0000000600058c82 */ /* 0x000fc40008000000 */
[----:B------:R-:W-:-:S12]  /*1770*/  UIMAD UR20, UR5, UR25, UR20 ;  /* 0x00000019051472a4 */ /* 0x000fd8000f8e0214 */
.L_x_19:
[----:B------:R-:W-:Y:S02]  /*1780*/  UISETP.NE.AND UP1, UPT, UR26, 0x1, UPT ;  /* 0x000000011a00788c */ /* 0x000fe4000bf25270 */
[----:B------:R-:W-:Y:S02]  /*1790*/  UISETP.NE.AND UP0, UPT, UR13, 0x2, UPT ;  /* 0x000000020d00788c */ /* 0x000fe4000bf05270 */
[----:B------:R-:W-:Y:S02]  /*17a0*/  ULOP3.LUT UR28, UR28, 0x800, URZ, 0xc0, !UPT ;  /* 0x000008001c1c7892 */ /* 0x000fe4000f8ec0ff */
[----:B------:R-:W-:-:S03]  /*17b0*/  USHF.L.U32 UR24, UR27, UR24, URZ ;  /* 0x000000181b187299 */ /* 0x000fc600080006ff */
[----:B------:R-:W-:Y:S09]  /*17c0*/  BRA.U UP1, `(.L_x_20) ;  /* 0x0000000101447547 */ /* 0x000ff2000b800000 */
[----:B------:R-:W1:Y:S01]  /*17d0*/  LDCU.128 UR8, c[0x0][0xb10] ;  /* 0x00016200ff0877ac */ /* 0x000e620008000c00 */
[----:B------:R-:W2:Y:S01]  /*17e0*/  LDCU UR12, c[0x0][0xb0c] ;  /* 0x00016180ff0c77ac */ /* 0x000ea20008000800 */
[----:B------:R-:W3:Y:S01]  /*17f0*/  LDCU UR14, c[0x0][0xb20] ;  /* 0x00016400ff0e77ac */ /* 0x000ee20008000800 */
[----:B-1----:R-:W-:Y:S02]  /*1800*/  UIMAD.WIDE.U32 UR6, UR20, UR8, URZ ;  /* 0x00000008140672a5 */ /* 0x002fe4000f8e00ff */
[----:B------:R-:W-:Y:S02]  /*1810*/  UIMAD.WIDE.U32 UR4, UR32, UR11, URZ ;  /* 0x0000000b200472a5 */ /* 0x000fe4000f8e00ff */
[----:B--2---:R-:W-:Y:S02]  /*1820*/  UISETP.NE.AND UP2, UPT, UR12, 0x1, UPT ;  /* 0x000000010c00788c */ /* 0x004fe4000bf45270 */
[----:B------:R-:W-:Y:S01]  /*1830*/  UISETP.NE.AND UP1, UPT, UR10, 0x1, UPT ;  /* 0x000000010a00788c */ /* 0x000fe2000bf25270 */
[----:B------:R-:W-:-:S02]  /*1840*/  UMOV UR6, UR7 ;  /* 0x0000000700067c82 */ /* 0x000fc40008000000 */
[----:B------:R-:W-:Y:S01]  /*1850*/  UMOV UR4, UR5 ;  /* 0x0000000500047c82 */ /* 0x000fe20008000000 */
[----:B------:R-:W-:Y:S02]  /*1860*/  USHF.R.U32.HI UR6, URZ, UR9, UR6 ;  /* 0x00000009ff067299 */ /* 0x000fe40008011606 */
[----:B---3--:R-:W-:Y:S02]  /*1870*/  USHF.R.U32.HI UR4, URZ, UR14, UR4 ;  /* 0x0000000eff047299 */ /* 0x008fe40008011604 */
[----:B------:R-:W-:Y:S02]  /*1880*/  USEL UR5, UR20, UR6, !UP2 ;  /* 0x0000000614057287 */ /* 0x000fe4000d000000 */
[----:B------:R-:W-:-:S04]  /*1890*/  USEL UR4, UR32, UR4, !UP1 ;  /* 0x0000000420047287 */ /* 0x000fc8000c800000 */
[----:B------:R-:W-:Y:S02]  /*18a0*/  UIADD3 UR6, UPT, UPT, -UR4, UR5, URZ ;  /* 0x0000000504067290 */ /* 0x000fe4000fffe1ff */
[----:B------:R-:W-:Y:S02]  /*18b0*/  UIADD3 UR4, UPT, UPT, UR4, -UR5, URZ ;  /* 0x8000000504047290 */ /* 0x000fe4000fffe0ff */
[----:B------:R-:W-:Y:S02]  /*18c0*/  UIMAD UR32, UR6, UR10, UR32 ;  /* 0x0000000a062072a4 */ /* 0x000fe4000f8e0220 */
[----:B------:R-:W-:-:S12]  /*18d0*/  UIMAD UR20, UR4, UR12, UR20 ;  /* 0x0000000c041472a4 */ /* 0x000fd8000f8e0214 */
.L_x_20:
[----:B------:R-:W-:Y:S05]  /*18e0*/  BRA.U !UP5, `(.L_x_21) ;  /* 0x000000010d0c7547 */ /* 0x000fea000b800000 */
[----:B------:R-:W-:Y:S01]  /*18f0*/  UCGABAR_WAIT ;  /* 0x0000000000007dc7 */ /* 0x000fe20008000000 */
[----:B------:R-:W-:Y:S01]  /*1900*/  CCTL.IVALL ;  /* 0x00000000ff00798f */ /* 0x000fe20002000000 */
[----:B------:R-:W-:Y:S05]  /*1910*/  BRA `(.L_x_22) ;  /* 0x0000000000047947 */ /* 0x000fea0003800000 */
.L_x_21:
[----:B------:R-:W-:Y:S06]  /*1920*/  BAR.SYNC.DEFER_BLOCKING 0x0 ;  /* 0x0000000000007b1d */ /* 0x000fec0000010000 */
.L_x_22:
[----:B------:R-:W-:Y:S05]  /*1930*/  BRA.U UP0, `(.L_x_23) ;  /* 0x00000019008c7547 */ /* 0x000fea000b800000 */
[----:B------:R-:W1:Y:S01]  /*1940*/  LDCU UR6, c[0x0][0x38c] ;  /* 0x00007180ff0677ac */ /* 0x000e620008000800 */
[----:B------:R-:W-:Y:S01]  /*1950*/  PLOP3.LUT P1, PT, PT, PT, UP3, 0x80, 0x8 ;  /* 0x000000000008781c */ /* 0x000fe20003f2f038 */
[----:B------:R-:W-:Y:S01]  /*1960*/  IMAD.MOV.U32 R12, RZ, RZ, 0x1 ;  /* 0x00000001ff0c7424 */ /* 0x000fe200078e00ff */
[----:B------:R-:W-:Y:S01]  /*1970*/  ISETP.NE.AND P2, PT, R0, RZ, P3 ;  /* 0x000000ff0000720c */ /* 0x000fe20001f45270 */
[----:B------:R-:W-:Y:S01]  /*1980*/  USHF.L.U32 UR7, UR19, 0x6, URZ ;  /* 0x0000000613077899 */ /* 0x000fe200080006ff */
[----:B------:R-:W-:Y:S01]  /*1990*/  PLOP3.LUT P1, PT, P1, PT, PT, 0x8, 0x80 ;  /* 0x000000000080781c */ /* 0x000fe20000f2e170 */
[----:B------:R-:W-:Y:S01]  /*19a0*/  UMOV UR8, 0x400 ;  /* 0x0000040000087882 */ /* 0x000fe20000000000 */
[----:B------:R-:W-:Y:S01]  /*19b0*/  UISETP.NE.AND UP1, UPT, UR13, URZ, UPT ;  /* 0x000000ff0d00728c */ /* 0x000fe2000bf25270 */
[----:B------:R-:W-:Y:S01]  /*19c0*/  CS2R R10, SRZ ;  /* 0x00000000000a7805 */ /* 0x000fe2000001ff00 */
[----:B------:R-:W-:Y:S01]  /*19d0*/  USHF.L.U32 UR46, UR19, 0x7, URZ ;  /* 0x00000007132e7899 */ /* 0x000fe200080006ff */
[----:B------:R-:W-:Y:S01]  /*19e0*/  IMAD.MOV.U32 R9, RZ, RZ, RZ ;  /* 0x000000ffff097224 */ /* 0x000fe200078e00ff */
[----:B------:R-:W-:Y:S01]  /*19f0*/  ULEA UR13, UR58, UR8, 0x18 ;  /* 0x000000083a0d7291 */ /* 0x000fe2000f8ec0ff */
[----:B------:R-:W-:Y:S01]  /*1a00*/  IMAD.MOV.U32 R8, RZ, RZ, 0x1 ;  /* 0x00000001ff087424 */ /* 0x000fe200078e00ff */
[----:B------:R-:W2:Y:S01]  /*1a10*/  LDCU UR39, c[0x0][0x370] ;  /* 0x00006e00ff2777ac */ /* 0x000ea20008000800 */
[----:B------:R-:W3:Y:S01]  /*1a20*/  LDCU.64 UR26, c[0x0][0x348] ;  /* 0x00006900ff1a77ac */ /* 0x000ee20008000a00 */
[----:B-1----:R-:W-:-:S02]  /*1a30*/  UIADD3 UR5, UPT, UPT, UR6, 0x3f, URZ ;  /* 0x0000003f06057890 */ /* 0x002fc4000fffe0ff */
[----:B------:R-:W-:Y:S02]  /*1a40*/  UIADD3 UR47, UPT, UPT, UR6, 0x7e, URZ ;  /* 0x0000007e062f7890 */ /* 0x000fe4000fffe0ff */
[----:B------:R-:W-:Y:S01]  /*1a50*/  USHF.R.S32.HI UR4, URZ, 0x1f, UR5 ;  /* 0x0000001fff047899 */ /* 0x000fe20008011405 */
[----:B------:R-:W1:Y:S03]  /*1a60*/  LDCU UR38, c[0x0][0x374] ;  /* 0x00006e80ff2677ac */ /* 0x000e660008000800 */
[----:B------:R-:W-:Y:S02]  /*1a70*/  ULEA.HI UR4, UR4, UR5, URZ, 0x6 ;  /* 0x0000000504047291 */ /* 0x000fe4000f8f30ff */
[----:B------:R-:W-:Y:S02]  /*1a80*/  UIADD3 UR5, UPT, UPT, UR6, -0x1, URZ ;  /* 0xffffffff06057890 */ /* 0x000fe4000fffe0ff */
[----:B------:R-:W-:-:S02]  /*1a90*/  USHF.R.S32.HI UR41, URZ, 0x6, UR4 ;  /* 0x00000006ff297899 */ /* 0x000fc40008011404 */
[----:B------:R-:W-:Y:S02]  /*1aa0*/  UISETP.GE.U32.AND UP2, UPT, UR5, -0x7f, UPT ;  /* 0xffffff810500788c */ /* 0x000fe4000bf46070 */
[----:B------:R-:W-:Y:S02]  /*1ab0*/  UISETP.LT.U32.AND UP0, UPT, UR41, 0x10, UPT ;  /* 0x000000102900788c */ /* 0x000fe4000bf01070 */
[----:B------:R-:W-:Y:S02]  /*1ac0*/  ULOP3.LUT UR5, UR7, 0x40, URZ, 0xc0, !UPT ;  /* 0x0000004007057892 */ /* 0x000fe4000f8ec0ff */
[----:B------:R-:W-:Y:S02]  /*1ad0*/  USEL UR40, UR41, 0x10, UP0 ;  /* 0x0000001029287887 */ /* 0x000fe40008000000 */
[----:B------:R-:W-:Y:S02]  /*1ae0*/  ULOP3.LUT UR46, UR46, 0x80, URZ, 0xc0, !UPT ;  /* 0x000000802e2e7892 */ /* 0x000fe4000f8ec0ff */
[----:B------:R-:W-:-:S02]  /*1af0*/  UIADD3 UR4, UPT, UPT, UR40, -0x1, URZ ;  /* 0xffffffff28047890 */ /* 0x000fc4000fffe0ff */
[----:B------:R-:W-:Y:S02]  /*1b00*/  @UP2 UIADD3 UR4, UPT, UPT, UR40, URZ, URZ ;  /* 0x000000ff28042290 */ /* 0x000fe4000fffe0ff */
[----:B------:R-:W-:Y:S02]  /*1b10*/  USEL UR21, UR53, 0x2, UP1 ;  /* 0x0000000235157887 */ /* 0x000fe40008800000 */
[----:B------:R-:W-:Y:S02]  /*1b20*/  UIADD3 UR30, UPT, UPT, UR13, 0x6400, UR28 ;  /* 0x000064000d1e7890 */ /* 0x000fe4000fffe01c */
[----:B------:R-:W-:Y:S02]  /*1b30*/  ULEA.HI UR43, UR28, UR5, URZ, 0x1a ;  /* 0x000000051c2b7291 */ /* 0x000fe4000f8fd0ff */
[----:B------:R-:W-:Y:S02]  /*1b40*/  UIADD3 UR44, UPT, UPT, UR41, -UR40, URZ ;  /* 0x80000028292c7290 */ /* 0x000fe4000fffe0ff */
[----:B------:R-:W-:-:S02]  /*1b50*/  UIADD3 UR29, UPT, UPT, UR4, 0x1, URZ ;  /* 0x00000001041d7890 */ /* 0x000fc4000fffe0ff */
[----:B------:R-:W-:Y:S01]  /*1b60*/  UIADD3 UR42, UPT, UPT, -UR4, URZ, URZ ;  /* 0x000000ff042a7290 */ /* 0x000fe2000fffe1ff */
[----:B-123--:R-:W-:-:S11]  /*1b70*/  UMOV UR6, URZ ;  /* 0x000000ff00067c82 */ /* 0x00efd60008000000 */
.L_x_43:
[----:B------:R-:W-:-:S09]  /*1b80*/  UISETP.NE.AND UP0, UPT, UR58, URZ, UPT ;  /* 0x000000ff3a00728c */ /* 0x000fd2000bf05270 */
[----:B-1----:R-:W-:Y:S05]  /*1b90*/  BRA.U UP0, `(.L_x_24) ;  /* 0x0000000100287547 */ /* 0x002fea000b800000 */
[----:B------:R-:W-:Y:S02]  /*1ba0*/  LEA R0, R9, UR13, 0x3 ;  /* 0x0000000d09007c11 */ /* 0x000fe4000f8e18ff */
[----:B------:R-:W-:-:S04]  /*1bb0*/  SHF.L.U32 R3, R8, 0x1f, RZ ;  /* 0x0000001f08037819 */ /* 0x000fc800000006ff */
[----:B------:R-:W1:Y:S02]  /*1bc0*/  SYNCS.PHASECHK.TRANS64.TRYWAIT P0, [R0+URZ+0x1c0], R3 ;  /* 0x0001c003000075a7 */ /* 0x000e6400080011ff */
[----:B-1----:R-:W-:Y:S05]  /*1bd0*/  @!P0 BRA `(.L_x_25) ;  /* 0x0000008800a48947 */ /* 0x002fea0003800000 */
.L_x_156:
[----:B------:R2:W-:Y:S01]  /*1be0*/  SYNCS.ARRIVE.TRANS64.A1T0 RZ, [R0+URZ+0x1b0], RZ ;  /* 0x0001b0ff00ff79a7 */ /* 0x0005e200081000ff */
[----:B------:R-:W-:-:S05]  /*1bf0*/  VIADD R9, R9, 0x1 ;  /* 0x0000000109097836 */ /* 0x000fca0000000000 */
[----:B------:R-:W-:-:S04]  /*1c00*/  ISETP.NE.AND P0, PT, R9, 0x2, PT ;  /* 0x000000020900780c */ /* 0x000fc80003f05270 */
[----:B-1----:R-:W-:Y:S02]  /*1c10*/  SEL R3, RZ, 0x1, P0 ;  /* 0x00000001ff037807 */ /* 0x002fe40000000000 */
[----:B------:R-:W-:Y:S02]  /*1c20*/  SEL R9, R9, RZ, P0 ;  /* 0x000000ff09097207 */ /* 0x000fe40000000000 */
[----:B------:R-:W-:-:S07]  /*1c30*/  LOP3.LUT R8, R8, R3, RZ, 0x3c, !PT ;  /* 0x0000000308087212 */ /* 0x000fce00078e3cff */
.L_x_24:
[----:B------:R-:W-:Y:S01]  /*1c40*/  ULEA UR4, UR6, UR13, 0x3 ;  /* 0x0000000d06047291 */ /* 0x000fe2000f8e18ff */
[----:B--2---:R-:W-:Y:S01]  /*1c50*/  SHF.L.U32 R0, R12, 0x1f, RZ ;  /* 0x0000001f0c007819 */ /* 0x004fe200000006ff */
[----:B------:R-:W-:Y:S02]  /*1c60*/  UISETP.GE.U32.AND UP0, UPT, UR47, 0x7f, UPT ;  /* 0x0000007f2f00788c */ /* 0x000fe4000bf06070 */
[----:B------:R-:W-:Y:S01]  /*1c70*/  ULEA UR11, UR32, UR46, 0x8 ;  /* 0x0000002e200b7291 */ /* 0x000fe2000f8e40ff */
[----:B------:R-:W-:-:S04]  /*1c80*/  UMOV UR7, URZ ;  /* 0x000000ff00077c82 */ /* 0x000fc80008000000 */
[----:B------:R1:W2:Y:S01]  /*1c90*/  SYNCS.PHASECHK.TRANS64.TRYWAIT P0, [UR4+0x80], R0 ;  /* 0x00008000ff0075a7 */ /* 0x0002a20008001104 */
[----:B------:R-:W-:-:S04]  /*1ca0*/  ULEA.HI UR4, UR20, UR20, URZ, 0x1 ;  /* 0x0000001414047291 */ /* 0x000fc8000f8f08ff */
[----:B------:R-:W-:-:S04]  /*1cb0*/  USHF.L.U32 UR4, UR4, 0x6, URZ ;  /* 0x0000000604047899 */ /* 0x000fc800080006ff */
[----:B------:R-:W-:-:S04]  /*1cc0*/  ULOP3.LUT UR35, UR4, 0xffffff80, URZ, 0xc0, !UPT ;  /* 0xffffff8004237892 */ /* 0x000fc8000f8ec0ff */
[----:B------:R-:W-:Y:S01]  /*1cd0*/  UIADD3 UR35, UPT, UPT, UR43, UR35, URZ ;  /* 0x000000232b237290 */ /* 0x000fe2000fffe0ff */
[----:B------:R-:W-:Y:S11]  /*1ce0*/  BRA.U !UP0, `(.L_x_26) ;  /* 0x0000000108c47547 */ /* 0x000ff6000b800000 */
[----:B------:R-:W-:Y:S01]  /*1cf0*/  UMOV UR16, UR42 ;  /* 0x0000002a00107c82 */ /* 0x000fe20008000000 */
[----:B------:R-:W-:Y:S01]  /*1d00*/  UMOV UR4, UR6 ;  /* 0x0000000600047c82 */ /* 0x000fe20008000000 */
[----:B------:R-:W-:-:S05]  /*1d10*/  UMOV UR34, URZ ;  /* 0x000000ff00227c82 */ /* 0x000fca0008000000 */
.L_x_32:
[----:B------:R-:W-:Y:S01]  /*1d20*/  ULEA UR33, UR4, UR13, 0x3 ;  /* 0x0000000d04217291 */ /* 0x000fe2000f8e18ff */
[----:B------:R-:W-:Y:S01]  /*1d30*/  @P3 MOV R2, 0x6000 ;  /* 0x0000600000023802 */ /* 0x000fe20000000f00 */
[----:B--234-:R-:W-:Y:S10]  /*1d40*/  @P0 BRA `(.L_x_27) ;  /* 0x00000000000c0947 */ /* 0x01cff40003800000 */
[----:B------:R-:W-:-:S04]  /*1d50*/  SHF.L.U32 R3, R12, 0x1f, RZ ;  /* 0x0000001f0c037819 */ /* 0x000fc800000006ff */
[----:B------:R-:W2:Y:S02]  /*1d60*/  SYNCS.PHASECHK.TRANS64.TRYWAIT P0, [UR33+0x80], R3 ;  /* 0x00008003ff0075a7 */ /* 0x000ea40008001121 */
[----:B--2---:R-:W-:Y:S05]  /*1d70*/  @!P0 BRA `(.L_x_28) ;  /* 0x0000008800508947 */ /* 0x004fea0003800000 */
.L_x_27:
[----:B------:R2:W-:Y:S01]  /*1d80*/  @P3 SYNCS.ARRIVE.TRANS64 RZ, [UR33], R2 ;  /* 0x00000002ffff39a7 */ /* 0x0005e20008000021 */
[----:B------:R-:W-:Y:S02]  /*1d90*/  ULOP3.LUT UR5, UR21, 0x2, URZ, 0xfc, !UPT ;  /* 0x0000000215057892 */ /* 0x000fe4000f8efcff */
[----:B------:R-:W-:Y:S02]  /*1da0*/  UIADD3 UR16, UPT, UPT, UR16, 0x1, URZ ;  /* 0x0000000110107890 */ /* 0x000fe4000fffe0ff */
[----:B------:R-:W-:Y:S02]  /*1db0*/  UISETP.NE.AND UP0, UPT, UR5, 0x2, UPT ;  /* 0x000000020500788c */ /* 0x000fe4000bf05270 */
[----:B------:R-:W-:-:S07]  /*1dc0*/  UISETP.NE.AND UP2, UPT, UR16, 0x1, UPT ;  /* 0x000000011000788c */ /* 0x000fce000bf45270 */
[----:B------:R-:W-:Y:S05]  /*1dd0*/  BRA.U UP0, `(.L_x_29) ;  /* 0x0000000100047547 */ /* 0x000fea000b800000 */
[----:B------:R-:W-:Y:S05]  /*1de0*/  BPT.TRAP 0x1 ;  /* 0x000000040000795c */ /* 0x000fea0000300000 */
.L_x_29:
[----:B------:R-:W-:Y:S04]  /*1df0*/  BSSY.RECONVERGENT B0, `(.L_x_30) ;  /* 0x0000003000007945 */ /* 0x000fe80003800200 */
[----:B------:R-:W-:Y:S05]  /*1e00*/  @!P2 BRA `(.L_x_31) ;  /* 0x000000000004a947 */ /* 0x000fea0003800000 */
[----:B------:R-:W-:Y:S05]  /*1e10*/  BPT.TRAP 0x1 ;  /* 0x000000040000795c */ /* 0x000fea0000300000 */
.L_x_31:
[----:B------:R-:W-:Y:S05]  /*1e20*/  BSYNC.RECONVERGENT B0 ;  /* 0x0000000000007941 */ /* 0x000fea0003800200 */
.L_x_30:
[----:B------:R-:W-:Y:S02]  /*1e30*/  UIADD3 UR5, UPT, UPT, UR4, 0x1, URZ ;  /* 0x0000000104057890 */ /* 0x000fe4000fffe0ff */
[----:B------:R-:W-:Y:S02]  /*1e40*/  ULEA UR32, UR4, UR28, 0xc ;  /* 0x0000001c04207291 */ /* 0x000fe4000f8e60ff */
[----:B------:R-:W-:Y:S02]  /*1e50*/  UISETP.NE.AND UP0, UPT, UR5, 0x10, UPT ;  /* 0x000000100500788c */ /* 0x000fe4000bf05270 */
[----:B------:R-:W-:Y:S02]  /*1e60*/  UIADD3 UR14, UP1, UPT, UR26, 0x80, URZ ;  /* 0x000000801a0e7890 */ /* 0x000fe4000ff3e0ff */
[----:B------:R-:W-:Y:S02]  /*1e70*/  USEL UR7, URZ, 0x1, UP0 ;  /* 0x00000001ff077887 */ /* 0x000fe40008000000 */
[----:B------:R-:W-:-:S02]  /*1e80*/  USEL UR6, UR5, URZ, UP0 ;  /* 0x000000ff05067287 */ /* 0x000fc40008000000 */
[----:B------:R-:W-:Y:S02]  /*1e90*/  ULEA UR8, UR4, UR13, 0xd ;  /* 0x0000000d04087291 */ /* 0x000fe4000f8e68ff */
[----:B------:R-:W-:Y:S01]  /*1ea0*/  ULEA UR5, UR6, UR13, 0x3 ;  /* 0x0000000d06057291 */ /* 0x000fe2000f8e18ff */
[----:B------:R-:W-:Y:S01]  /*1eb0*/  LOP3.LUT R12, R12, UR7, RZ, 0x3c, !PT ;  /* 0x000000070c0c7c12 */ /* 0x000fe2000f8e3cff */
[----:B------:R-:W-:Y:S02]  /*1ec0*/  UIADD3 UR4, UP0, UPT, UR26, 0x180, URZ ;  /* 0x000001801a047890 */ /* 0x000fe4000ff1e0ff */
[----:B------:R-:W-:Y:S01]  /*1ed0*/  ULOP3.LUT UR33, UR33, 0xfefffff8, URZ, 0xc0, !UPT ;  /* 0xfefffff821217892 */ /* 0x000fe2000f8ec0ff */
[----:B-1----:R-:W-:Y:S01]  /*1ee0*/  SHF.L.U32 R0, R12, 0x1f, RZ ;  /* 0x0000001f0c007819 */ /* 0x002fe200000006ff */
[----:B------:R-:W-:Y:S02]  /*1ef0*/  UIADD3.X UR15, UPT, UPT, URZ, UR27, URZ, UP1, !UPT ;  /* 0x0000001bff0f7290 */ /* 0x000fe40008ffe4ff */
[----:B------:R-:W-:Y:S01]  /*1f00*/  UIADD3 UR32, UPT, UPT, UR13, 0x6400, UR32 ;  /* 0x000064000d207890 */ /* 0x000fe2000fffe020 */
[----:B------:R3:W4:Y:S01]  /*1f10*/  SYNCS.PHASECHK.TRANS64.TRYWAIT P0, [UR5+0x80], R0 ;  /* 0x00008000ff0075a7 */ /* 0x0007220008001105 */
[----:B------:R-:W-:-:S02]  /*1f20*/  UPRMT UR7, URZ, 0x5410, UR24 ;  /* 0x00005410ff077896 */ /* 0x000fc40008000018 */
[----:B------:R-:W-:Y:S02]  /*1f30*/  UIADD3 UR8, UPT, UPT, UR8, 0x16400, URZ ;  /* 0x0001640008087890 */ /* 0x000fe4000fffe0ff */
[----:B------:R-:W-:Y:S01]  /*1f40*/  UIADD3.X UR5, UPT, UPT, URZ, UR27, URZ, UP0, !UPT ;  /* 0x0000001bff057290 */ /* 0x000fe200087fe4ff */
[----:B------:R-:W-:Y:S01]  /*1f50*/  UMOV UR18, 0x0 ;  /* 0x0000000000127882 */ /* 0x000fe20000000000 */
[----:B------:R-:W-:Y:S01]  /*1f60*/  UMOV UR19, 0x10000000 ;  /* 0x1000000000137882 */ /* 0x000fe20000000000 */
[----:B------:R-:W-:Y:S01]  /*1f70*/  UMOV UR10, UR34 ;  /* 0x00000022000a7c82 */ /* 0x000fe20008000000 */
[----:B------:R-:W-:Y:S01]  /*1f80*/  UMOV UR12, UR36 ;  /* 0x00000024000c7c82 */ /* 0x000fe20008000000 */
[----:B------:R-:W-:Y:S01]  /*1f90*/  UMOV UR9, UR33 ;  /* 0x0000002100097c82 */ /* 0x000fe20008000000 */
[----:B------:R1:W-:Y:S03]  /*1fa0*/  UTMALDG.3D.MULTICAST.2CTA [UR32], [UR14], UR7, desc[UR18] ;  /* 0x000012200e0073b4 */ /* 0x0003e60008211807 */
[----:B------:R2:W-:Y:S01]  /*1fb0*/  UTMALDG.3D.2CTA [UR8], [UR4], desc[UR18] ;  /* 0x00001208040075b4 */ /* 0x0005e20008211000 */
[----:B-1----:R-:W-:Y:S01]  /*1fc0*/  UIADD3 UR34, UPT, UPT, UR34, 0x40, URZ ;  /* 0x0000004022227890 */ /* 0x002fe2000fffe0ff */
[----:B------:R-:W-:Y:S01]  /*1fd0*/  UMOV UR7, UR29 ;  /* 0x0000001d00077c82 */ /* 0x000fe20008000000 */
[----:B--2---:R-:W-:Y:S01]  /*1fe0*/  UMOV UR4, UR6 ;  /* 0x0000000600047c82 */ /* 0x004fe20008000000 */
[----:B------:R-:W-:Y:S09]  /*1ff0*/  BRA.U UP2, `(.L_x_32) ;  /* 0xfffffffd02487547 */ /* 0x000ff2000b83ffff */
.L_x_26:
[----:B------:R-:W-:Y:S01]  /*2000*/  ULEA UR4, UR6, UR13, 0x3 ;  /* 0x0000000d06047291 */ /* 0x000fe2000f8e18ff */
[----:B-1-3--:R-:W-:Y:S01]  /*2010*/  SHF.L.U32 R0, R12, 0x1f, RZ ;  /* 0x0000001f0c007819 */ /* 0x00afe200000006ff */
[----:B------:R-:W-:Y:S01]  /*2020*/  @!P1 SYNCS.ARRIVE.TRANS64.A1T0 RZ, [UR13+0x148], RZ ;  /* 0x000148ffffff99a7 */ /* 0x000fe2000810000d */
[----:B------:R-:W-:-:S06]  /*2030*/  UISETP.GT.AND UP0, UPT, UR41, UR40, UPT ;  /* 0x000000282900728c */ /* 0x000fcc000bf04270 */
[----:B--2-4-:R1:W2:Y:S03]  /*2040*/  SYNCS.PHASECHK.TRANS64.TRYWAIT P0, [UR4+0x80], R0 ;  /* 0x00008000ff0075a7 */ /* 0x0142a60008001104 */
[----:B------:R-:W-:Y:S05]  /*2050*/  BRA.U !UP0, `(.L_x_33) ;  /* 0x0000000108c07547 */ /* 0x000fea000b800000 */
[----:B------:R-:W-:Y:S01]  /*2060*/  UIADD3 UR25, UPT, UPT, UR44, UR7, URZ ;  /* 0x000000072c197290 */ /* 0x000fe2000fffe0ff */
[----:B------:R-:W-:-:S11]  /*2070*/  UMOV UR4, UR6 ;  /* 0x0000000600047c82 */ /* 0x000fd60008000000 */
.L_x_39:
[----:B------:R-:W-:Y:S01]  /*2080*/  ULEA UR17, UR4, UR13, 0x3 ;  /* 0x0000000d04117291 */ /* 0x000fe2000f8e18ff */
[----:B--2---:R-:W-:Y:S01]  /*2090*/  @P3 MOV R2, 0x6000 ;  /* 0x0000600000023802 */ /* 0x004fe20000000f00 */
[----:B--2-4-:R-:W-:Y:S10]  /*20a0*/  @P0 BRA `(.L_x_34) ;  /* 0x00000000000c0947 */ /* 0x014ff40003800000 */
[----:B------:R-:W-:-:S04]  /*20b0*/  SHF.L.U32 R3, R12, 0x1f, RZ ;  /* 0x0000001f0c037819 */ /* 0x000fc800000006ff */
[----:B------:R-:W2:Y:S02]  /*20c0*/  SYNCS.PHASECHK.TRANS64.TRYWAIT P0, [UR17+0x80], R3 ;  /* 0x00008003ff0075a7 */ /* 0x000ea40008001111 */
[----:B--2---:R-:W-:Y:S05]  /*20d0*/  @!P0 BRA `(.L_x_35) ;  /* 0x0000008400908947 */ /* 0x004fea0003800000 */
.L_x_34:
[----:B------:R2:W-:Y:S01]  /*20e0*/  @P3 SYNCS.ARRIVE.TRANS64 RZ, [UR17], R2 ;  /* 0x00000002ffff39a7 */ /* 0x0005e20008000011 */
[----:B------:R-:W-:-:S04]  /*20f0*/  ULOP3.LUT UR5, UR21, 0x2, URZ, 0xfc, !UPT ;  /* 0x0000000215057892 */ /* 0x000fc8000f8efcff */
[----:B------:R-:W-:-:S09]  /*2100*/  UISETP.NE.AND UP0, UPT, UR5, 0x2, UPT ;  /* 0x000000020500788c */ /* 0x000fd2000bf05270 */
[----:B------:R-:W-:Y:S05]  /*2110*/  BRA.U UP0, `(.L_x_36) ;  /* 0x0000000100047547 */ /* 0x000fea000b800000 */
[----:B------:R-:W-:Y:S05]  /*2120*/  BPT.TRAP 0x1 ;  /* 0x000000040000795c */ /* 0x000fea0000300000 */
.L_x_36:
[----:B------:R-:W-:Y:S04]  /*2130*/  BSSY.RECONVERGENT B0, `(.L_x_37) ;  /* 0x0000003000007945 */ /* 0x000fe80003800200 */
[----:B------:R-:W-:Y:S05]  /*2140*/  @!P2 BRA `(.L_x_38) ;  /* 0x000000000004a947 */ /* 0x000fea0003800000 */
[----:B------:R-:W-:Y:S05]  /*2150*/  BPT.TRAP 0x1 ;  /* 0x000000040000795c */ /* 0x000fea0000300000 */
.L_x_38:
[----:B------:R-:W-:Y:S05]  /*2160*/  BSYNC.RECONVERGENT B0 ;  /* 0x0000000000007941 */ /* 0x000fea0003800200 */
.L_x_37:
[----:B------:R-:W-:Y:S02]  /*2170*/  UIADD3 UR5, UPT, UPT, UR4, 0x1, URZ ;  /* 0x0000000104057890 */ /* 0x000fe4000fffe0ff */
[----:B------:R-:W-:Y:S02]  /*2180*/  UIADD3 UR14, UP1, UPT, UR26, 0x80, URZ ;  /* 0x000000801a0e7890 */ /* 0x000fe4000ff3e0ff */
[----:B------:R-:W-:Y:S02]  /*2190*/  UISETP.NE.AND UP0, UPT, UR5, 0x10, UPT ;  /* 0x000000100500788c */ /* 0x000fe4000bf05270 */
[----:B------:R-:W-:Y:S02]  /*21a0*/  ULEA UR16, UR4, UR30, 0xc ;  /* 0x0000001e04107291 */ /* 0x000fe4000f8e60ff */
[----:B------:R-:W-:Y:S02]  /*21b0*/  USEL UR8, URZ, 0x1, UP0 ;  /* 0x00000001ff087887 */ /* 0x000fe40008000000 */
[----:B------:R-:W-:-:S02]  /*21c0*/  USEL UR6, UR5, URZ, UP0 ;  /* 0x000000ff05067287 */ /* 0x000fc40008000000 */
[----:B------:R-:W-:Y:S02]  /*21d0*/  UIADD3 UR22, UP0, UPT, UR26, 0x180, URZ ;  /* 0x000001801a167890 */ /* 0x000fe4000ff1e0ff */
[----:B------:R-:W-:Y:S01]  /*21e0*/  LOP3.LUT R12, R12, UR8, RZ, 0x3c, !PT ;  /* 0x000000080c0c7c12 */ /* 0x000fe2000f8e3cff */
[----:B------:R-:W-:Y:S02]  /*21f0*/  ULEA UR8, UR4, UR13, 0xd ;  /* 0x0000000d04087291 */ /* 0x000fe4000f8e68ff */
[----:B------:R-:W-:Y:S01]  /*2200*/  ULEA UR5, UR6, UR13, 0x3 ;  /* 0x0000000d06057291 */ /* 0x000fe2000f8e18ff */
[----:B-1----:R-:W-:Y:S01]  /*2210*/  SHF.L.U32 R0, R12, 0x1f, RZ ;  /* 0x0000001f0c007819 */ /* 0x002fe200000006ff */
[----:B------:R-:W-:Y:S02]  /*2220*/  USHF.L.U32 UR18, UR7, 0x6, URZ ;  /* 0x0000000607127899 */ /* 0x000fe400080006ff */
[----:B------:R-:W-:Y:S02]  /*2230*/  ULOP3.LUT UR17, UR17, 0xfefffff8, URZ, 0xc0, !UPT ;  /* 0xfefffff811117892 */ /* 0x000fe4000f8ec0ff */
[----:B------:R-:W-:-:S02]  /*2240*/  UIADD3.X UR15, UPT, UPT, URZ, UR27, URZ, UP1, !UPT ;  /* 0x0000001bff0f7290 */ /* 0x000fc40008ffe4ff */
[----:B------:R-:W-:Y:S01]  /*2250*/  UPRMT UR4, URZ, 0x5410, UR24 ;  /* 0x00005410ff047896 */ /* 0x000fe20008000018 */
[----:B------:R3:W4:Y:S01]  /*2260*/  SYNCS.PHASECHK.TRANS64.TRYWAIT P0, [UR5+0x80], R0 ;  /* 0x00008000ff0075a7 */ /* 0x0007220008001105 */
[----:B------:R-:W-:Y:S02]  /*2270*/  UIADD3 UR8, UPT, UPT, UR8, 0x16400, URZ ;  /* 0x0001640008087890 */ /* 0x000fe4000fffe0ff */
[----:B------:R-:W-:Y:S01]  /*2280*/  UIADD3.X UR23, UPT, UPT, URZ, UR27, URZ, UP0, !UPT ;  /* 0x0000001bff177290 */ /* 0x000fe200087fe4ff */
[----:B------:R-:W-:Y:S01]  /*2290*/  UMOV UR32, 0x0 ;  /* 0x0000000000207882 */ /* 0x000fe20000000000 */
[----:B------:R-:W-:Y:S01]  /*22a0*/  UMOV UR33, 0x10000000 ;  /* 0x1000000000217882 */ /* 0x000fe20000000000 */
[----:B------:R-:W-:Y:S01]  /*22b0*/  UMOV UR19, UR35 ;  /* 0x0000002300137c82 */ /* 0x000fe20008000000 */
[----:B------:R-:W-:Y:S01]  /*22c0*/  UMOV UR20, UR36 ;  /* 0x0000002400147c82 */ /* 0x000fe20008000000 */
[----:B------:R-:W-:Y:S01]  /*22d0*/  UMOV UR12, UR36 ;  /* 0x00000024000c7c82 */ /* 0x000fe20008000000 */
[----:B------:R-:W-:Y:S01]  /*22e0*/  UMOV UR9, UR17 ;  /* 0x0000001100097c82 */ /* 0x000fe20008000000 */
[----:B------:R-:W-:Y:S01]  /*22f0*/  UMOV UR10, UR18 ;  /* 0x00000012000a7c82 */ /* 0x000fe20008000000 */
[----:B------:R1:W-:Y:S01]  /*2300*/  UTMALDG.3D.MULTICAST.2CTA [UR16], [UR14], UR4, desc[UR32] ;  /* 0x000020100e0073b4 */ /* 0x0003e20008211804 */
[----:B------:R-:W-:-:S04]  /*2310*/  UIADD3 UR7, UPT, UPT, UR7, 0x1, URZ ;  /* 0x0000000107077890 */ /* 0x000fc8000fffe0ff */
[----:B------:R-:W-:Y:S01]  /*2320*/  UISETP.NE.AND UP0, UPT, UR7, UR25, UPT ;  /* 0x000000190700728c */ /* 0x000fe2000bf05270 */
[----:B------:R3:W-:Y:S01]  /*2330*/  UTMALDG.3D.2CTA [UR8], [UR22], desc[UR32] ;  /* 0x00002008160075b4 */ /* 0x0007e20008211000 */
[----:B-1----:R-:W-:-:S07]  /*2340*/  UMOV UR4, UR6 ;  /* 0x0000000600047c82 */ /* 0x002fce0008000000 */
[----:B---3--:R-:W-:Y:S05]  /*2350*/  BRA.U UP0, `(.L_x_39) ;  /* 0xfffffffd00487547 */ /* 0x008fea000b83ffff */
.L_x_33:
[C---:B------:R-:W-:Y:S01]  /*2360*/  LEA R3, R11.reuse, UR13, 0x3 ;  /* 0x0000000d0b037c11 */ /* 0x040fe2000f8e18ff */
[----:B------:R-:W-:Y:S01]  /*2370*/  NOP ;  /* 0x0000000000007918 */ /* 0x000fe20000000000 */
[----:B-1----:R-:W-:Y:S02]  /*2380*/  SHF.L.U32 R0, R10, 0x1f, RZ ;  /* 0x0000001f0a007819 */ /* 0x002fe400000006ff */
[----:B------:R-:W-:Y:S02]  /*2390*/  LEA R5, R11, UR13, 0x4 ;  /* 0x0000000d0b057c11 */ /* 0x000fe4000f8e20ff */
[----:B--2-4-:R-:W1:Y:S02]  /*23a0*/  SYNCS.PHASECHK.TRANS64.TRYWAIT P0, [R3+URZ+0x150], R0 ;  /* 0x00015000030075a7 */ /* 0x014e6400080011ff */
[----:B-1----:R-:W-:Y:S05]  /*23b0*/  @!P0 BRA `(.L_x_40) ;  /* 0x0000008000f08947 */ /* 0x002fea0003800000 */
.L_x_159:
[----:B------:R-:W2:Y:S01]  /*23c0*/  LDS.128 R4, [R5+0x1e0] ;  /* 0x0001e00005047984 */ /* 0x000ea20000000c00 */
[----:B------:R-:W-:Y:S01]  /*23d0*/  UISETP.GE.AND UP0, UPT, UR45, 0x1, UPT ;  /* 0x000000012d00788c */ /* 0x000fe2000bf06270 */
[----:B------:R-:W-:Y:S01]  /*23e0*/  @!PT LDS RZ, [RZ] ;  /* 0x00000000fffff984 */ /* 0x000fe20000000800 */
[----:B------:R-:W-:Y:S01]  /*23f0*/  @!PT LDS RZ, [RZ] ;  /* 0x00000000fffff984 */ /* 0x000fe20000000800 */
[----:B------:R-:W-:Y:S01]  /*2400*/  @!PT LDS RZ, [RZ] ;  /* 0x00000000fffff984 */ /* 0x000fe20000000800 */
[----:B------:R-:W-:Y:S01]  /*2410*/  @!PT LDS RZ, [RZ] ;  /* 0x00000000fffff984 */ /* 0x000fe20000000800 */
[----:B------:R3:W-:Y:S06]  /*2420*/  MEMBAR.ALL.CTA ;  /* 0x0000000000007992 */ /* 0x0007ec0000008000 */
[----:B---3--:R-:W3:Y:S01]  /*2430*/  FENCE.VIEW.ASYNC.S ;  /* 0x00000000000073c6 */ /* 0x008ee20000000000 */
[----:B--2---:R-:W-:-:S13]  /*2440*/  LOP3.LUT P0, RZ, R6, 0x1, RZ, 0xc0, !PT ;  /* 0x0000000106ff7812 */ /* 0x004fda000780c0ff */
[----:B---3--:R-:W-:Y:S01]  /*2450*/  VOTEU.ANY UP1, P0 ;  /* 0x0000000000ff7886 */ /* 0x008fe20000020100 */
[----:B------:R-:W-:-:S13]  /*2460*/  PLOP3.LUT P0, PT, PT, PT, UP1, 0x80, 0x8 ;  /* 0x000000000008781c */ /* 0x000fda0003f0f018 */
[----:B-1----:R-:W-:Y:S02]  /*2470*/  @P0 LOP3.LUT R0, R5, 0xffff, RZ, 0xc0, !PT ;  /* 0x0000ffff05000812 */ /* 0x002fe400078ec0ff */
[----:B------:R-:W-:Y:S02]  /*2480*/  @P0 MOV R2, R4 ;  /* 0x0000000400020202 */ /* 0x000fe40000000f00 */
[----:B------:R-:W-:Y:S01]  /*2490*/  @P0 R2UR UR5, R0 ;  /* 0x00000000000502ca */ /* 0x000fe200000e0000 */
[----:B------:R-:W-:Y:S01]  /*24a0*/  VIADD R0, R3, 0x160 ;  /* 0x0000016003007836 */ /* 0x000fe20000000000 */
[----:B------:R-:W-:Y:S02]  /*24b0*/  @P0 SHF.R.U32.HI R4, RZ, 0x10, R5 ;  /* 0x00000010ff040819 */ /* 0x000fe40000011605 */
[----:B------:R-:W-:Y:S02]  /*24c0*/  @P0 R2UR UR7, R2 ;  /* 0x00000000020702ca */ /* 0x000fe400000e0000 */
[----:B------:R-:W-:-:S02]  /*24d0*/  PRMT R0, RZ, 0x654, R0 ;  /* 0x00000654ff007816 */ /* 0x000fc40000000000 */
[----:B------:R-:W-:Y:S02]  /*24e0*/  @P0 R2UR UR4, R4 ;  /* 0x00000000040402ca */ /* 0x000fe400000e0000 */
[----:B------:R1:W-:Y:S03]  /*24f0*/  SYNCS.ARRIVE.TRANS64.RED.A1T0 RZ, [R0+URZ], RZ ;  /* 0x000000ff00ff79a7 */ /* 0x0003e600081004ff */
[----:B------:R-:W-:-:S04]  /*2500*/  @UP1 UMOV UR31, UR5 ;  /* 0x00000005001f1c82 */ /* 0x000fc80008000000 */
[----:B------:R-:W-:-:S04]  /*2510*/  @UP1 UMOV UR37, UR7 ;  /* 0x0000000700251c82 */ /* 0x000fc80008000000 */
[----:B------:R-:W-:Y:S01]  /*2520*/  @UP1 UMOV UR36, UR4 ;  /* 0x0000000400241c82 */ /* 0x000fe20008000000 */
[----:B------:R-:W-:Y:S05]  /*2530*/  BRA.U !UP0, `(.L_x_41) ;  /* 0x0000000108d47547 */ /* 0x000fea000b800000 */
[----:B------:R-:W2:Y:S01]  /*2540*/  LDCU.128 UR16, c[0x0][0xb10] ;  /* 0x00016200ff1077ac */ /* 0x000ea20008000c00 */
[----:B------:R-:W3:Y:S01]  /*2550*/  LDCU UR12, c[0x0][0xb20] ;  /* 0x00016400ff0c77ac */ /* 0x000ee20008000800 */
[----:B------:R-:W4:Y:S01]  /*2560*/  LDCU UR20, c[0x0][0xb0c] ;  /* 0x00016180ff1477ac */ /* 0x000f220008000800 */
[----:B------:R-:W1:Y:S01]  /*2570*/  LDCU.64 UR8, c[0x0][0xb28] ;  /* 0x00016500ff0877ac */ /* 0x000e620008000a00 */
[----:B------:R-:W-:Y:S02]  /*2580*/  UISETP.NE.AND UP3, UPT, UR45, 0x1, UPT ;  /* 0x000000012d00788c */ /* 0x000fe4000bf65270 */
[----:B--2---:R-:W-:Y:S02]  /*2590*/  UIMAD.WIDE.U32 UR10, UR38, UR19, URZ ;  /* 0x00000013260a72a5 */ /* 0x004fe4000f8e00ff */
[----:B------:R-:W-:Y:S02]  /*25a0*/  UIMAD.WIDE.U32 UR4, UR39, UR16, URZ ;  /* 0x00000010270472a5 */ /* 0x000fe4000f8e00ff */
[----:B------:R-:W-:-:S02]  /*25b0*/  UISETP.NE.AND UP0, UPT, UR18, 0x1, UPT ;  /* 0x000000011200788c */ /* 0x000fc4000bf05270 */
[----:B------:R-:W-:Y:S01]  /*25c0*/  UIMAD.WIDE.U32 UR22, UR31, UR19, URZ ;  /* 0x000000131f1672a5 */ /* 0x000fe2000f8e00ff */
[----:B------:R-:W-:Y:S02]  /*25d0*/  UMOV UR10, UR11 ;  /* 0x0000000b000a7c82 */ /* 0x000fe40008000000 */
[----:B------:R-:W-:Y:S01]  /*25e0*/  UMOV UR4, UR5 ;  /* 0x0000000500047c82 */ /* 0x000fe20008000000 */
[----:B---3--:R-:W-:Y:S02]  /*25f0*/  USHF.R.U32.HI UR10, URZ, UR12, UR10 ;  /* 0x0000000cff0a7299 */ /* 0x008fe4000801160a */
[----:B----4-:R-:W-:Y:S02]  /*2600*/  UISETP.NE.AND UP2, UPT, UR20, 0x1, UPT ;  /* 0x000000011400788c */ /* 0x010fe4000bf45270 */
[----:B------:R-:W-:Y:S02]  /*2610*/  USHF.R.U32.HI UR4, URZ, UR17, UR4 ;  /* 0x00000011ff047299 */ /* 0x000fe40008011604 */
[----:B------:R-:W-:-:S02]  /*2620*/  USEL UR5, UR38, UR10, !UP0 ;  /* 0x0000000a26057287 */ /* 0x000fc4000c000000 */
[----:B------:R-:W-:Y:S02]  /*2630*/  USEL UR7, UR39, UR4, !UP2 ;  /* 0x0000000427077287 */ /* 0x000fe4000d000000 */
[----:B-1----:R-:W-:Y:S01]  /*2640*/  UIMAD.WIDE.U32 UR10, UR5, UR8, URZ ;  /* 0x00000008050a72a5 */ /* 0x002fe2000f8e00ff */
[----:B------:R-:W-:Y:S01]  /*2650*/  UMOV UR4, UR23 ;  /* 0x0000001700047c82 */ /* 0x000fe20008000000 */
[----:B------:R-:W-:Y:S02]  /*2660*/  UIMAD.WIDE.U32 UR14, UR37, UR16, URZ ;  /* 0x00000010250e72a5 */ /* 0x000fe4000f8e00ff */
[----:B------:R-:W-:-:S03]  /*2670*/  UIMAD.WIDE.U32 UR22, UR7, UR8, URZ ;  /* 0x00000008071672a5 */ /* 0x000fc6000f8e00ff */
[----:B------:R-:W-:Y:S01]  /*2680*/  UMOV UR10, UR11 ;  /* 0x0000000b000a7c82 */ /* 0x000fe20008000000 */
[----:B------:R-:W-:Y:S02]  /*2690*/  USHF.R.U32.HI UR4, URZ, UR12, UR4 ;  /* 0x0000000cff047299 */ /* 0x000fe40008011604 */
[----:B------:R-:W-:Y:S01]  /*26a0*/  @UP3 USHF.R.U32.HI UR5, URZ, UR9, UR10 ;  /* 0x00000009ff053299 */ /* 0x000fe2000801160a */
[----:B------:R-:W-:Y:S01]  /*26b0*/  UMOV UR14, UR15 ;  /* 0x0000000f000e7c82 */ /* 0x000fe20008000000 */
[----:B------:R-:W-:Y:S01]  /*26c0*/  UMOV UR22, UR23 ;  /* 0x0000001700167c82 */ /* 0x000fe20008000000 */
[----:B------:R-:W-:Y:S02]  /*26d0*/  USHF.R.U32.HI UR17, URZ, UR17, UR14 ;  /* 0x00000011ff117299 */ /* 0x000fe4000801160e */
[----:B------:R-:W-:Y:S02]  /*26e0*/  USEL UR4, UR31, UR4, !UP0 ;  /* 0x000000041f047287 */ /* 0x000fe4000c000000 */
[----:B------:R-:W-:-:S02]  /*26f0*/  @UP3 USHF.R.U32.HI UR7, URZ, UR9, UR22 ;  /* 0x00000009ff073299 */ /* 0x000fc40008011616 */
[----:B------:R-:W-:Y:S02]  /*2700*/  UIMAD UR10, UR45, UR5, URZ ;  /* 0x000000052d0a72a4 */ /* 0x000fe4000f8e02ff */
[----:B------:R-:W-:Y:S02]  /*2710*/  USEL UR5, UR37, UR17, !UP2 ;  /* 0x0000001125057287 */ /* 0x000fe4000d000000 */
[----:B------:R-:W-:Y:S02]  /*2720*/  UIMAD UR12, UR45, UR7, URZ ;  /* 0x000000072d0c72a4 */ /* 0x000fe4000f8e02ff */
[----:B------:R-:W-:Y:S02]  /*2730*/  UISETP.GE.AND UP0, UPT, UR4, UR10, UPT ;  /* 0x0000000a0400728c */ /* 0x000fe4000bf06270 */
[----:B------:R-:W-:Y:S02]  /*2740*/  UIMAD.WIDE.U32 UR10, UR4, UR8, URZ ;  /* 0x00000008040a72a5 */ /* 0x000fe4000f8e00ff */
[----:B------:R-:W-:-:S02]  /*2750*/  UISETP.GE.OR UP0, UPT, UR5, UR12, UP0 ;  /* 0x0000000c0500728c */ /* 0x000fc40008706670 */
[----:B------:R-:W-:Y:S02]  /*2760*/  UIMAD.WIDE.U32 UR14, UR5, UR8, URZ ;  /* 0x00000008050e72a5 */ /* 0x000fe4000f8e00ff */
[----:B------:R-:W-:Y:S01]  /*2770*/  UIADD3 UR12, UPT, UPT, -UR5, URZ, URZ ;  /* 0x000000ff050c7290 */ /* 0x000fe2000fffe1ff */
[----:B------:R-:W-:Y:S01]  /*2780*/  UMOV UR10, UR11 ;  /* 0x0000000b000a7c82 */ /* 0x000fe20008000000 */
[----:B------:R-:W-:Y:S02]  /*2790*/  UIADD3 UR11, UPT, UPT, -UR4, URZ, URZ ;  /* 0x000000ff040b7290 */ /* 0x000fe4000fffe1ff */
[----:B------:R-:W-:-:S03]  /*27a0*/  USHF.R.U32.HI UR10, URZ, UR9, UR10 ;  /* 0x00000009ff0a7299 */ /* 0x000fc6000801160a */
[----:B------:R-:W-:Y:S01]  /*27b0*/  @!UP0 UMOV UR8, UR15 ;  /* 0x0000000f00088c82 */ /* 0x000fe20008000000 */
[----:B------:R-:W-:Y:S02]  /*27c0*/  UIMAD UR11, UR18, UR11, UR31 ;  /* 0x0000000b120b72a4 */ /* 0x000fe4000f8e021f */
[----:B------:R-:W-:Y:S02]  /*27d0*/  USEL UR10, UR4, UR10, !UP3 ;  /* 0x0000000a040a7287 */ /* 0x000fe4000d800000 */
[----:B------:R-:W-:Y:S02]  /*27e0*/  @!UP0 USHF.R.U32.HI UR8, URZ, UR9, UR8 ;  /* 0x00000009ff088299 */ /* 0x000fe40008011608 */
[----:B------:R-:W-:Y:S02]  /*27f0*/  UIADD3 UR9, UPT, UPT, -UR10, URZ, URZ ;  /* 0x000000ff0a097290 */ /* 0x000fe4000fffe1ff */
[----:B------:R-:W-:Y:S02]  /*2800*/  @!UP0 USEL UR8, UR5, UR8, !UP3 ;  /* 0x0000000805088287 */ /* 0x000fe4000d800000 */
[----:B------:R-:W-:-:S02]  /*2810*/  UIMAD UR9, UR45, UR9, UR4 ;  /* 0x000000092d0972a4 */ /* 0x000fc4000f8e0204 */
[----:B------:R-:W-:Y:S02]  /*2820*/  @!UP0 UIADD3 UR10, UPT, UPT, UR10, -UR8, URZ ;  /* 0x800000080a0a8290 */ /* 0x000fe4000fffe0ff */
[----:B------:R-:W-:Y:S02]  /*2830*/  @!UP0 UIMAD UR8, UR9, UR7, UR8 ;  /* 0x00000007090882a4 */ /* 0x000fe4000f8e0208 */
[----:B------:R-:W-:Y:S02]  /*2840*/  @!UP0 UIMAD UR4, UR45, UR10, UR5 ;  /* 0x0000000a2d0482a4 */ /* 0x000fe4000f8e0205 */
[----:B------:R-:W-:Y:S02]  /*2850*/  UIMAD UR7, UR20, UR12, UR37 ;  /* 0x0000000c140772a4 */ /* 0x000fe4000f8e0225 */
[----:B------:R-:W-:Y:S01]  /*2860*/  UIMAD UR31, UR4, UR18, UR11 ;  /* 0x00000012041f72a4 */ /* 0x000fe2000f8e020b */
[----:B------:R-:W-:Y:S02]  /*2870*/  @!UP0 UMOV UR5, UR8 ;  /* 0x0000000800058c82 */ /* 0x000fe40008000000 */
[----:B------:R-:W-:-:S12]  /*2880*/  UIMAD UR37, UR5, UR20, UR7 ;  /* 0x00000014052572a4 */ /* 0x000fd8000f8e0207 */
.L_x_41:
[----:B------:R-:W2:Y:S02]  /*2890*/  LDCU UR4, c[0x0][0xb30] ;  /* 0x00016600ff0477ac */ /* 0x000ea40008000800 */
[----:B--2---:R-:W-:-:S09]  /*28a0*/  UISETP.NE.AND UP0, UPT, UR4, 0x1, UPT ;  /* 0x000000010400788c */ /* 0x004fd2000bf05270 */
[----:B------:R-:W-:Y:S05]  /*28b0*/  BRA.U UP0, `(.L_x_42) ;  /* 0x0000000100447547 */ /* 0x000fea000b800000 */
[----:B------:R-:W2:Y:S01]  /*28c0*/  LDCU.128 UR16, c[0x0][0xb10] ;  /* 0x00016200ff1077ac */ /* 0x000ea20008000c00 */
[----:B------:R-:W3:Y:S01]  /*28d0*/  LDCU UR10, c[0x0][0xb0c] ;  /* 0x00016180ff0a77ac */ /* 0x000ee20008000800 */
[----:B------:R-:W4:Y:S01]  /*28e0*/  LDCU UR7, c[0x0][0xb20] ;  /* 0x00016400ff0777ac */ /* 0x000f220008000800 */
[----:B--2---:R-:W-:Y:S02]  /*28f0*/  UIMAD.WIDE.U32 UR8, UR37, UR16, URZ ;  /* 0x00000010250872a5 */ /* 0x004fe4000f8e00ff */
[----:B------:R-:W-:Y:S02]  /*2900*/  UIMAD.WIDE.U32 UR4, UR31, UR19, URZ ;  /* 0x000000131f0472a5 */ /* 0x000fe4000f8e00ff */
[----:B---3--:R-:W-:Y:S02]  /*2910*/  UISETP.NE.AND UP2, UPT, UR10, 0x1, UPT ;  /* 0x000000010a00788c */ /* 0x008fe4000bf45270 */
[----:B------:R-:W-:Y:S01]  /*2920*/  UISETP.NE.AND UP0, UPT, UR18, 0x1, UPT ;  /* 0x000000011200788c */ /* 0x000fe2000bf05270 */
[----:B------:R-:W-:-:S02]  /*2930*/  UMOV UR8, UR9 ;  /* 0x0000000900087c82 */ /* 0x000fc40008000000 */
[----:B------:R-:W-:Y:S01]  /*2940*/  UMOV UR4, UR5 ;  /* 0x0000000500047c82 */ /* 0x000fe20008000000 */
[----:B------:R-:W-:Y:S02]  /*2950*/  USHF.R.U32.HI UR17, URZ, UR17, UR8 ;  /* 0x00000011ff117299 */ /* 0x000fe40008011608 */
[----:B----4-:R-:W-:Y:S02]  /*2960*/  USHF.R.U32.HI UR4, URZ, UR7, UR4 ;  /* 0x00000007ff047299 */ /* 0x010fe40008011604 */
[----:B------:R-:W-:Y:S02]  /*2970*/  USEL UR5, UR37, UR17, !UP2 ;  /* 0x0000001125057287 */ /* 0x000fe4000d000000 */
[----:B------:R-:W-:-:S04]  /*2980*/  USEL UR4, UR31, UR4, !UP0 ;  /* 0x000000041f047287 */ /* 0x000fc8000c000000 */
[----:B------:R-:W-:Y:S02]  /*2990*/  UIADD3 UR7, UPT, UPT, UR5, -UR4, URZ ;  /* 0x8000000405077290 */ /* 0x000fe4000fffe0ff */
[----:B------:R-:W-:Y:S02]  /*29a0*/  UIADD3 UR4, UPT, UPT, -UR5, UR4, URZ ;  /* 0x0000000405047290 */ /* 0x000fe4000fffe1ff */
[----:B------:R-:W-:Y:S02]  /*29b0*/  UIMAD UR31, UR7, UR18, UR31 ;  /* 0x00000012071f72a4 */ /* 0x000fe4000f8e021f */
[----:B------:R-:W-:-:S12]  /*29c0*/  UIMAD UR37, UR4, UR10, UR37 ;  /* 0x0000000a042572a4 */ /* 0x000fd8000f8e0225 */
.L_x_42:
[----:B------:R-:W-:Y:S01]  /*29d0*/  VIADD R11, R11, 0x1 ;  /* 0x000000010b0b7836 */ /* 0x000fe20000000000 */
[----:B------:R-:W-:Y:S01]  /*29e0*/  R2UR UR4, R88 ;  /* 0x00000000580472ca */ /* 0x000fe200000e0000 */
[----:B------:R-:W-:Y:S01]  /*29f0*/  UIADD3 UR32, UPT, UPT, UR31, UR59, URZ ;  /* 0x0000003b1f207290 */ /* 0x000fe2000fffe0ff */
[----:B------:R-:W-:Y:S02]  /*2a00*/  PLOP3.LUT P1, PT, PT, PT, PT, 0x80, 0x8 ;  /* 0x000000000008781c */ /* 0x000fe40003f2f070 */
[----:B------:R-:W-:-:S04]  /*2a10*/  ISETP.NE.AND P0, PT, R11, 0x2, PT ;  /* 0x000000020b00780c */ /* 0x000fc80003f05270 */
[----:B------:R-:W-:Y:S02]  /*2a20*/  SEL R3, RZ, 0x1, P0 ;  /* 0x00000001ff037807 */ /* 0x000fe40000000000 */
[----:B------:R-:W-:Y:S02]  /*2a30*/  SEL R11, R11, RZ, P0 ;  /* 0x000000ff0b0b7207 */ /* 0x000fe40000000000 */
[----:B------:R-:W-:Y:S01]  /*2a40*/  LOP3.LUT R10, R10, R3, RZ, 0x3c, !PT ;  /* 0x000000030a0a7212 */ /* 0x000fe200078e3cff */
[----:B------:R-:W-:Y:S01]  /*2a50*/  UIADD3 UR20, UPT, UPT, UR37, UR4, URZ ;  /* 0x0000000425147290 */ /* 0x000fe2000fffe0ff */
[----:B------:R-:W-:Y:S11]  /*2a60*/  BRA.U UP1, `(.L_x_43) ;  /* 0xfffffff101447547 */ /* 0x000ff6000b83ffff */
[----:B------:R-:W-:Y:S01]  /*2a70*/  UIADD3 UR13, UPT, UPT, UR13, 0x80, URZ ;  /* 0x000000800d0d7890 */ /* 0x000fe2000fffe0ff */
[----:B------:R-:W-:-:S03]  /*2a80*/  SHF.L.U32 R3, R12, 0x1f, RZ ;  /* 0x0000001f0c037819 */ /* 0x000fc600000006ff */
[----:B------:R-:W-:-:S09]  /*2a90*/  ULEA UR4, UR6, UR13, 0x3 ;  /* 0x0000000d06047291 */ /* 0x000fd2000f8e18ff */
[----:B------:R-:W2:Y:S02]  /*2aa0*/  SYNCS.PHASECHK.TRANS64.TRYWAIT P0, [UR4], R3 ;  /* 0x00000003ff0075a7 */ /* 0x000ea40008001104 */
[----:B--2---:R-:W-:Y:S05]  /*2ab0*/  @!P0 BRA `(.L_x_44) ;  /* 0x0000007c00448947 */ /* 0x004fea0003800000 */
.L_x_161:
[----:B------:R-:W-:-:S04]  /*2ac0*/  UIADD3 UR4, UPT, UPT, UR6, 0x1, URZ ;  /* 0x0000000106047890 */ /* 0x000fc8000fffe0ff */
[----:B------:R-:W-:-:S04]  /*2ad0*/  UISETP.NE.AND UP0, UPT, UR4, 0x10, UPT ;  /* 0x000000100400788c */ /* 0x000fc8000bf05270 */
[----:B------:R-:W-:Y:S02]  /*2ae0*/  USEL UR6, URZ, 0x1, UP0 ;  /* 0x00000001ff067887 */ /* 0x000fe40008000000 */
[----:B------:R-:W-:-:S04]  /*2af0*/  USEL UR4, UR4, URZ, UP0 ;  /* 0x000000ff04047287 */ /* 0x000fc80008000000 */
[----:B------:R-:W-:Y:S01]  /*2b00*/  ULEA UR5, UR4, UR13, 0x3 ;  /* 0x0000000d04057291 */ /* 0x000fe2000f8e18ff */
[----:B------:R-:W-:-:S04]  /*2b10*/  LOP3.LUT R2, R12, UR6, RZ, 0x3c, !PT ;  /* 0x000000060c027c12 */ /* 0x000fc8000f8e3cff */
[----:B-1----:R-:W-:-:S04]  /*2b20*/  SHF.L.U32 R3, R2, 0x1f, RZ ;  /* 0x0000001f02037819 */ /* 0x002fc800000006ff */
[----:B------:R-:W1:Y:S02]  /*2b30*/  SYNCS.PHASECHK.TRANS64.TRYWAIT P0, [UR5], R3 ;  /* 0x00000003ff0075a7 */ /* 0x000e640008001105 */
[----:B-1----:R-:W-:Y:S05]  /*2b40*/  @!P0 BRA `(.L_x_45) ;  /* 0x0000007c00388947 */ /* 0x002fea0003800000 */
.L_x_163:
        /* <DEDUP_REMOVED lines=9> */
.L_x_165:
        /* <DEDUP_REMOVED lines=9> */
.L_x_167:
        /* <DEDUP_REMOVED lines=9> */
.L_x_169:
        /* <DEDUP_REMOVED lines=9> */
.L_x_171:
        /* <DEDUP_REMOVED lines=9> */
.L_x_173:
        /* <DEDUP_REMOVED lines=9> */
.L_x_175:
        /* <DEDUP_REMOVED lines=9> */
.L_x_177:
        /* <DEDUP_REMOVED lines=9> */
.L_x_179:
        /* <DEDUP_REMOVED lines=9> */
.L_x_181:
        /* <DEDUP_REMOVED lines=9> */
.L_x_183:
        /* <DEDUP_REMOVED lines=9> */
.L_x_185:
        /* <DEDUP_REMOVED lines=9> */
.L_x_187:
        /* <DEDUP_REMOVED lines=9> */
.L_x_189:
[----:B------:R-:W-:-:S04]  /*32a0*/  UIADD3 UR4, UPT, UPT, UR4, 0x1, URZ ;  /* 0x0000000104047890 */ /* 0x000fc8000fffe0ff */
[----:B------:R-:W-:-:S04]  /*32b0*/  UISETP.NE.AND UP0, UPT, UR4, 0x10, UPT ;  /* 0x000000100400788c */ /* 0x000fc8000bf05270 */
[----:B------:R-:W-:Y:S02]  /*32c0*/  USEL UR5, URZ, 0x1, UP0 ;  /* 0x00000001ff057887 */ /* 0x000fe40008000000 */
[----:B------:R-:W-:-:S04]  /*32d0*/  USEL UR4, UR4, URZ, UP0 ;  /* 0x000000ff04047287 */ /* 0x000fc80008000000 */
[----:B------:R-:W-:Y:S01]  /*32e0*/  ULEA UR4, UR4, UR13, 0x3 ;  /* 0x0000000d04047291 */ /* 0x000fe2000f8e18ff */
[----:B-1----:R-:W-:-:S04]  /*32f0*/  LOP3.LUT R3, R2, UR5, RZ, 0x3c, !PT ;  /* 0x0000000502037c12 */ /* 0x002fc8000f8e3cff */
[----:B------:R-:W-:Y:S01]  /*3300*/  SHF.L.U32 R3, R3, 0x1f, RZ ;  /* 0x0000001f03037819 */ /* 0x000fe200000006ff */
[----:B------:R-:W-:-:S07]  /*3310*/  IMAD.U32 R0, RZ, RZ, UR4 ;  /* 0x00000004ff007e24 */ /* 0x000fce000f8e00ff */
.L_x_59:
[----:B-1----:R1:W2:Y:S02]  /*3320*/  SYNCS.PHASECHK.TRANS64.TRYWAIT P0, [R0+URZ], R3 ;  /* 0x00000003000075a7 */ /* 0x0022a400080011ff */
[----:B--2---:R-:W-:Y:S05]  /*3330*/  @!P0 NANOSLEEP.SYNCS 0x989680 ;  /* 0x009896800000895d */ /* 0x004fea0003900000 */
[----:B------:R-:W2:Y:S02]  /*3340*/  @!P0 SYNCS.PHASECHK.TRANS64 P0, [R0+URZ], R3 ;  /* 0x00000003000085a7 */ /* 0x000ea400080010ff */
[----:B--2---:R-:W-:Y:S05]  /*3350*/  @P0 EXIT ;  /* 0x000000000000094d */ /* 0x004fea0003800000 */
[----:B------:R-:W-:Y:S05]  /*3360*/  BRA `(.L_x_59) ;  /* 0xfffffffc00ec7947 */ /* 0x000fea000383ffff */
.L_x_23:
[----:B------:R-:W-:-:S04]  /*3370*/  UISETP.NE.AND UP0, UPT, UR58, URZ, UPT ;  /* 0x000000ff3a00728c */ /* 0x000fc8000bf05270 */
[----:B------:R-:W-:-:S09]  /*3380*/  UISETP.NE.OR UP0, UPT, UR13, 0x1, UP0 ;  /* 0x000000010d00788c */ /* 0x000fd20008705670 */
[----:B------:R-:W-:Y:S05]  /*3390*/  BRA.U UP0, `(.L_x_60) ;  /* 0x0000000500487547 */ /* 0x000fea000b800000 */
[----:B------:R-:W-:Y:S01]  /*33a0*/  ISETP.GE.U32.AND P2, PT, R0, 0x4, PT ;  /* 0x000000040000780c */ /* 0x000fe20003f46070 */
[----:B------:R-:W-:Y:S01]  /*33b0*/  IMAD.MOV.U32 R12, RZ, RZ, 0x1 ;  /* 0x00000001ff0c7424 */ /* 0x000fe200078e00ff */
[----:B------:R-:W-:Y:S02]  /*33c0*/  CS2R R10, SRZ ;  /* 0x00000000000a7805 */ /* 0x000fe4000001ff00 */
[----:B------:R-:W-:Y:S01]  /*33d0*/  CS2R R8, SRZ ;  /* 0x0000000000087805 */ /* 0x000fe2000001ff00 */
[----:B------:R-:W-:Y:S01]  /*33e0*/  UMOV UR4, 0x400 ;  /* 0x0000040000047882 */ /* 0x000fe20000000000 */
[----:B------:R-:W-:Y:S01]  /*33f0*/  UMOV UR5, URZ ;  /* 0x000000ff00057c82 */ /* 0x000fe20008000000 */
[----:B------:R-:W-:-:S12]  /*3400*/  ULEA UR6, UR58, UR4, 0x18 ;  /* 0x000000043a067291 */ /* 0x000fd8000f8ec0ff */
.L_x_64:
[----:B------:R-:W-:Y:S02]  /*3410*/  LEA R2, R8, UR6, 0x3 ;  /* 0x0000000608027c11 */ /* 0x000fe4000f8e18ff */
[----:B------:R-:W-:-:S03]  /*3420*/  SHF.L.U32 R5, R9, 0x1f, RZ ;  /* 0x0000001f09057819 */ /* 0x000fc600000006ff */
[----:B------:R-:W-:Y:S01]  /*3430*/  VIADD R4, R2, 0x1c0 ;  /* 0x000001c002047836 */ /* 0x000fe20000000000 */
[----:B------:R-:W1:Y:S02]  /*3440*/  SYNCS.PHASECHK.TRANS64.TRYWAIT P0, [R2+URZ+0x1b0], R5 ;  /* 0x0001b005020075a7 */ /* 0x000e6400080011ff */
[----:B-1----:R-:W-:Y:S05]  /*3450*/  @!P0 BRA `(.L_x_61) ;  /* 0x0000007800448947 */ /* 0x002fea0003800000 */
.L_x_190:
[----:B------:R-:W-:Y:S01]  /*3460*/  ULEA UR4, UR5, UR6, 0x3 ;  /* 0x0000000605047291 */ /* 0x000fe2000f8e18ff */
[----:B------:R-:W-:Y:S02]  /*3470*/  PRMT R4, RZ, 0x654, R4 ;  /* 0x00000654ff047816 */ /* 0x000fe40000000004 */
[----:B-1----:R-:W-:Y:S01]  /*3480*/  SHF.L.U32 R5, R12, 0x1f, RZ ;  /* 0x0000001f0c057819 */ /* 0x002fe200000006ff */
[----:B------:R-:W-:Y:S01]  /*3490*/  UIADD3 UR7, UPT, UPT, UR4, 0x150, URZ ;  /* 0x0000015004077890 */ /* 0x000fe2000fffe0ff */
[----:B------:R1:W-:Y:S05]  /*34a0*/  SYNCS.ARRIVE.TRANS64.RED.A1T0 RZ, [R4+URZ], RZ ;  /* 0x000000ff04ff79a7 */ /* 0x0003ea00081004ff */
[----:B------:R-:W-:Y:S01]  /*34b0*/  IMAD.U32 R7, RZ, RZ, UR7 ;  /* 0x00000007ff077e24 */ /* 0x000fe2000f8e00ff */
[----:B------:R-:W2:Y:S04]  /*34c0*/  SYNCS.PHASECHK.TRANS64.TRYWAIT P0, [UR4+0x160], R5 ;  /* 0x00016005ff0075a7 */ /* 0x000ea80008001104 */
[----:B------:R-:W-:Y:S01]  /*34d0*/  PRMT R6, R0, 0x654, R7 ;  /* 0x0000065400067816 */ /* 0x000fe20000000007 */
[----:B-1----:R-:W-:Y:S01]  /*34e0*/  @!P2 IMAD.MOV.U32 R4, RZ, RZ, 0x10 ;  /* 0x00000010ff04a424 */ /* 0x002fe200078e00ff */
[----:B--2---:R-:W-:Y:S06]  /*34f0*/  @!P0 BRA `(.L_x_62) ;  /* 0x0000007800308947 */ /* 0x004fec0003800000 */
.L_x_192:
[----:B------:R-:W-:Y:S01]  /*3500*/  ULEA UR8, UR5, UR6, 0x4 ;  /* 0x0000000605087291 */ /* 0x000fe2000f8e20ff */
[----:B------:R-:W-:Y:S01]  /*3510*/  SEL R3, R6, R3, !P2 ;  /* 0x0000000306037207 */ /* 0x000fe20005000000 */
[----:B------:R-:W-:Y:S01]  /*3520*/  UIADD3 UR9, UPT, UPT, UR4, 0x150, URZ ;  /* 0x0000015004097890 */ /* 0x000fe2000fffe0ff */
[----:B-1----:R-:W-:Y:S01]  /*3530*/  LEA R2, R11, UR6, 0x3 ;  /* 0x000000060b027c11 */ /* 0x002fe2000f8e18ff */
[----:B------:R-:W-:Y:S01]  /*3540*/  UIADD3 UR8, UPT, UPT, UR8, 0x1e0, URZ ;  /* 0x000001e008087890 */ /* 0x000fe2000fffe0ff */
[----:B------:R-:W-:Y:S01]  /*3550*/  SHF.L.U32 R5, R10, 0x1f, RZ ;  /* 0x0000001f0a057819 */ /* 0x000fe200000006ff */
[----:B------:R1:W-:Y:S01]  /*3560*/  @!P2 SYNCS.ARRIVE.TRANS64.RED RZ, [R3+URZ], R4 ;  /* 0x0000000403ffa9a7 */ /* 0x0003e200080004ff */
[----:B------:R-:W-:Y:S01]  /*3570*/  UIADD3 UR4, UPT, UPT, UR5, 0x1, URZ ;  /* 0x0000000105047890 */ /* 0x000fe2000fffe0ff */
[----:B------:R-:W-:-:S03]  /*3580*/  VIADD R8, R8, 0x1 ;  /* 0x0000000108087836 */ /* 0x000fc60000000000 */
[----:B------:R-:W-:Y:S02]  /*3590*/  UISETP.NE.AND UP0, UPT, UR4, 0x2, UPT ;  /* 0x000000020400788c */ /* 0x000fe4000bf05270 */
[----:B------:R-:W-:Y:S06]  /*35a0*/  UGETNEXTWORKID.BROADCAST [UR8], [UR9] ;  /* 0x00000000080073ca */ /* 0x000fec0008000100 */
[----:B------:R-:W-:Y:S01]  /*35b0*/  USEL UR7, URZ, 0x1, UP0 ;  /* 0x00000001ff077887 */ /* 0x000fe20008000000 */
[----:B------:R-:W-:Y:S01]  /*35c0*/  ISETP.NE.AND P0, PT, R8, 0x2, PT ;  /* 0x000000020800780c */ /* 0x000fe20003f05270 */
[----:B------:R-:W-:Y:S01]  /*35d0*/  USEL UR5, UR4, URZ, UP0 ;  /* 0x000000ff04057287 */ /* 0x000fe20008000000 */
[----:B------:R-:W2:Y:S03]  /*35e0*/  SYNCS.PHASECHK.TRANS64.TRYWAIT P1, [R2+URZ+0x150], R5 ;  /* 0x00015005020075a7 */ /* 0x000ea600080211ff */
[----:B------:R-:W-:Y:S01]  /*35f0*/  LOP3.LUT R12, R12, UR7, RZ, 0x3c, !PT ;  /* 0x000000070c0c7c12 */ /* 0x000fe2000f8e3cff */
[----:B-12---:R-:W-:Y:S07]  /*3600*/  @!P1 BRA `(.L_x_63) ;  /* 0x0000007800049947 */ /* 0x006fee0003800000 */
.L_x_193:
[C---:B------:R-:W-:Y:S01]  /*3610*/  LEA R4, R11.reuse, UR6, 0x4 ;  /* 0x000000060b047c11 */ /* 0x040fe2000f8e20ff */
[----:B-1----:R-:W-:Y:S01]  /*3620*/  VIADD R2, R2, 0x160 ;  /* 0x0000016002027836 */ /* 0x002fe20000000000 */
[----:B------:R-:W-:Y:S01]  /*3630*/  SEL R8, R8, RZ, P0 ;  /* 0x000000ff08087207 */ /* 0x000fe20000000000 */
[----:B------:R-:W-:-:S03]  /*3640*/  VIADD R11, R11, 0x1 ;  /* 0x000000010b0b7836 */ /* 0x000fc60000000000 */
[----:B------:R-:W1:Y:S01]  /*3650*/  LDS.128 R4, [R4+0x1e0] ;  /* 0x0001e00004047984 */ /* 0x000e620000000c00 */
[----:B------:R-:W-:Y:S02]  /*3660*/  PRMT R2, RZ, 0x654, R2 ;  /* 0x00000654ff027816 */ /* 0x000fe40000000002 */
[C---:B------:R-:W-:Y:S01]  /*3670*/  ISETP.NE.AND P1, PT, R11.reuse, 0x2, PT ;  /* 0x000000020b00780c */ /* 0x040fe20003f25270 */
[----:B------:R-:W-:Y:S01]  /*3680*/  @!PT LDS RZ, [RZ] ;  /* 0x00000000fffff984 */ /* 0x000fe20000000800 */
[----:B------:R-:W-:Y:S01]  /*3690*/  @!PT LDS RZ, [RZ] ;  /* 0x00000000fffff984 */ /* 0x000fe20000000800 */
[----:B------:R-:W-:Y:S01]  /*36a0*/  @!PT LDS RZ, [RZ] ;  /* 0x00000000fffff984 */ /* 0x000fe20000000800 */
[----:B------:R-:W-:Y:S01]  /*36b0*/  @!PT LDS RZ, [RZ] ;  /* 0x00000000fffff984 */ /* 0x000fe20000000800 */
[----:B------:R2:W-:Y:S06]  /*36c0*/  MEMBAR.ALL.CTA ;  /* 0x0000000000007992 */ /* 0x0005ec0000008000 */
[----:B--2---:R-:W2:Y:S01]  /*36d0*/  FENCE.VIEW.ASYNC.S ;  /* 0x00000000000073c6 */ /* 0x004ea20000000000 */
[----:B------:R-:W-:Y:S01]  /*36e0*/  SEL R11, R11, RZ, P1 ;  /* 0x000000ff0b0b7207 */ /* 0x000fe20000800000 */
[----:B--2---:R2:W-:Y:S01]  /*36f0*/  SYNCS.ARRIVE.TRANS64.RED.A1T0 RZ, [R2+URZ], RZ ;  /* 0x000000ff02ff79a7 */ /* 0x0045e200081004ff */
[----:B-1----:R-:W-:-:S02]  /*3700*/  LOP3.LUT P3, RZ, R6, 0x1, RZ, 0xc0, !PT ;  /* 0x0000000106ff7812 */ /* 0x002fc4000786c0ff */
[----:B------:R-:W-:-:S04]  /*3710*/  SEL R5, RZ, 0x1, P1 ;  /* 0x00000001ff057807 */ /* 0x000fc80000800000 */
[----:B------:R-:W-:Y:S02]  /*3720*/  LOP3.LUT R10, R10, R5, RZ, 0x3c, !PT ;  /* 0x000000050a0a7212 */ /* 0x000fe400078e3cff */
[----:B--2---:R-:W-:-:S04]  /*3730*/  SEL R2, RZ, 0x1, P0 ;  /* 0x00000001ff027807 */ /* 0x004fc80000000000 */
[----:B------:R-:W-:Y:S01]  /*3740*/  LOP3.LUT R9, R9, R2, RZ, 0x3c, !PT ;  /* 0x0000000209097212 */ /* 0x000fe200078e3cff */
[----:B------:R-:W-:Y:S06]  /*3750*/  @P3 BRA `(.L_x_64) ;  /* 0xfffffffc002c3947 */ /* 0x000fec000383ffff */
[----:B------:R-:W-:Y:S01]  /*3760*/  ULEA UR4, UR5, UR6, 0x3 ;  /* 0x0000000605047291 */ /* 0x000fe2000f8e18ff */
[----:B------:R-:W-:-:S08]  /*3770*/  SHF.L.U32 R3, R12, 0x1f, RZ ;  /* 0x0000001f0c037819 */ /* 0x000fd000000006ff */
[----:B------:R-:W1:Y:S02]  /*3780*/  SYNCS.PHASECHK.TRANS64 P0, [UR4+0x160], R3 ;  /* 0x00016003ff0075a7 */ /* 0x000e640008001004 */
[----:B-1----:R-:W-:Y:S05]  /*3790*/  @P0 BRA `(.L_x_65) ;  /* 0x0000000000080947 */ /* 0x002fea0003800000 */
[----:B------:R-:W1:Y:S02]  /*37a0*/  SYNCS.PHASECHK.TRANS64.TRYWAIT P0, [UR4+0x160], R3 ;  /* 0x00016003ff0075a7 */ /* 0x000e640008001104 */
[----:B-1----:R-:W-:Y:S05]  /*37b0*/  @!P0 BRA `(.L_x_66) ;  /* 0x0000007400ac8947 */ /* 0x002fea0003800000 */
.L_x_65:
[----:B------:R-:W-:-:S04]  /*37c0*/  UIADD3 UR7, UPT, UPT, UR5, 0x1, URZ ;  /* 0x0000000105077890 */ /* 0x000fc8000fffe0ff */
[----:B------:R-:W-:-:S04]  /*37d0*/  UISETP.NE.AND UP0, UPT, UR7, 0x2, UPT ;  /* 0x000000020700788c */ /* 0x000fc8000bf05270 */
[----:B------:R-:W-:Y:S02]  /*37e0*/  USEL UR8, URZ, 0x1, UP0 ;  /* 0x00000001ff087887 */ /* 0x000fe40008000000 */
[----:B------:R-:W-:-:S04]  /*37f0*/  USEL UR7, UR7, URZ, UP0 ;  /* 0x000000ff07077287 */ /* 0x000fc80008000000 */
[----:B------:R-:W-:Y:S01]  /*3800*/  ULEA UR7, UR7, UR6, 0x3 ;  /* 0x0000000607077291 */ /* 0x000fe2000f8e18ff */
[----:B-1----:R-:W-:-:S04]  /*3810*/  LOP3.LUT R3, R12, UR8, RZ, 0x3c, !PT ;  /* 0x000000080c037c12 */ /* 0x002fc8000f8e3cff */
[----:B------:R-:W-:-:S04]  /*3820*/  SHF.L.U32 R0, R3, 0x1f, RZ ;  /* 0x0000001f03007819 */ /* 0x000fc800000006ff */
[----:B------:R-:W1:Y:S02]  /*3830*/  SYNCS.PHASECHK.TRANS64 P0, [UR7+0x160], R0 ;  /* 0x00016000ff0075a7 */ /* 0x000e640008001007 */
[----:B-1----:R-:W-:Y:S05]  /*3840*/  @P0 EXIT ;  /* 0x000000000000094d */ /* 0x002fea0003800000 */
[----:B------:R-:W-:Y:S02]  /*3850*/  SHF.L.U32 R3, R3, 0x1f, RZ ;  /* 0x0000001f03037819 */ /* 0x000fe400000006ff */
[----:B------:R-:W-:-:S07]  /*3860*/  MOV R0, UR7 ;  /* 0x0000000700007c02 */ /* 0x000fce0008000f00 */
.L_x_67:
[----:B-1----:R1:W2:Y:S02]  /*3870*/  SYNCS.PHASECHK.TRANS64.TRYWAIT P0, [R0+URZ+0x160], R3 ;  /* 0x00016003000075a7 */ /* 0x0022a400080011ff */
[----:B--2---:R-:W-:Y:S05]  /*3880*/  @!P0 NANOSLEEP.SYNCS 0x989680 ;  /* 0x009896800000895d */ /* 0x004fea0003900000 */
[----:B------:R-:W2:Y:S02]  /*3890*/  @!P0 SYNCS.PHASECHK.TRANS64 P0, [R0+URZ+0x160], R3 ;  /* 0x00016003000085a7 */ /* 0x000ea400080010ff */
[----:B--2---:R-:W-:Y:S05]  /*38a0*/  @P0 EXIT ;  /* 0x000000000000094d */ /* 0x004fea0003800000 */
[----:B------:R-:W-:Y:S05]  /*38b0*/  BRA `(.L_x_67) ;  /* 0xfffffffc00ec7947 */ /* 0x000fea000383ffff */
.L_x_60:
[----:B------:R-:W-:Y:S05]  /*38c0*/  BRA.U UP4, `(.L_x_68) ;  /* 0x0000001104a07547 */ /* 0x000fea000b800000 */
[----:B------:R-:W-:Y:S01]  /*38d0*/  UMOV UR4, 0x40 ;  /* 0x0000004000047882 */ /* 0x000fe20000000000 */
[----:B------:R-:W-:Y:S01]  /*38e0*/  NOP ;  /* 0x0000000000007918 */ /* 0x000fe20000000000 */
[----:B------:R-:W-:Y:S01]  /*38f0*/  ULEA UR5, UR58, UR4, 0x18 ;  /* 0x000000043a057291 */ /* 0x000fe2000f8ec0ff */
[----:B------:R-:W-:Y:S02]  /*3900*/  UMOV UR6, 0x400 ;  /* 0x0000040000067882 */ /* 0x000fe40000000000 */
[----:B------:R-:W-:-:S06]  /*3910*/  ULEA UR6, UR58, UR6, 0x18 ;  /* 0x000000063a067291 */ /* 0x000fcc000f8ec0ff */
[----:B------:R-:W1:Y:S02]  /*3920*/  LDS.U8 R0, [UR5+0x1c] ;  /* 0x00001c05ff007984 */ /* 0x000e640008000000 */
[----:B-1----:R-:W-:-:S13]  /*3930*/  ISETP.NE.AND P0, PT, R0, RZ, PT ;  /* 0x000000ff0000720c */ /* 0x002fda0003f05270 */
[----:B------:R-:W-:Y:S05]  /*3940*/  @P0 BRA `(.L_x_69) ;  /* 0x0000000400080947 */ /* 0x000fea0003800000 */
[----:B------:R-:W-:Y:S02]  /*3950*/  UISETP.NE.U32.AND UP1, UPT, UR33, 0x1, UPT ;  /* 0x000000012100788c */ /* 0x000fe4000bf25070 */
[----:B------:R-:W-:-:S07]  /*3960*/  UIADD3 UR7, UPT, UPT, UR5, 0x8, URZ ;  /* 0x0000000805077890 */ /* 0x000fce000fffe0ff */
[----:B------:R-:W-:Y:S05]  /*3970*/  BRA.U !UP1, `(.L_x_70) ;  /* 0x00000001099c7547 */ /* 0x000fea000b800000 */
[----:B------:R-:W-:Y:S01]  /*3980*/  ELECT P0, URZ, PT ;  /* 0x0000000000ff782f */ /* 0x000fe20003800000 */
[----:B------:R-:W-:-:S12]  /*3990*/  BSSY B0, `(.L_x_70) ;  /* 0x0000025000007945 */ /* 0x000fd80003800000 */
[----:B------:R-:W-:Y:S05]  /*39a0*/  @!P0 BRA `(.L_x_71) ;  /* 0x00000000008c8947 */ /* 0x000fea0003800000 */
[----:B------:R-:W-:-:S05]  /*39b0*/  UMOV UR4, 0x10 ;  /* 0x0000001000047882 */ /* 0x000fca0000000000 */
[----:B------:R-:W-:Y:S04]  /*39c0*/  DEPBAR.LE SB1, 0x36 ;  /* 0x00009d800000791a */ /* 0x000fe80000000000 */
[----:B------:R-:W1:Y:S02]  /*39d0*/  UTCATOMSWS.2CTA.FIND_AND_SET.ALIGN UP0, UR4, UR4 ;  /* 0x00000004000475e3 */ /* 0x000e640008200800 */
[----:B-1----:R-:W-:Y:S01]  /*39e0*/  MOV R11, UR4 ;  /* 0x00000004000b7c02 */ /* 0x002fe20008000f00 */
[----:B------:R-:W-:Y:S06]  /*39f0*/  BRA.U UP0, `(.L_x_72) ;  /* 0x0000000100187547 */ /* 0x000fec000b800000 */
.L_x_73:
[----:B------:R-:W-:Y:S05]  /*3a00*/  NANOSLEEP 0x64 ;  /* 0x000000640000795d */ /* 0x000fea0003800000 */
[----:B------:R-:W-:-:S05]  /*3a10*/  UMOV UR4, 0x10 ;  /* 0x0000001000047882 */ /* 0x000fca0000000000 */
[----:B------:R-:W-:Y:S04]  /*3a20*/  DEPBAR.LE SB1, 0x36 ;  /* 0x00009d800000791a */ /* 0x000fe80000000000 */
[----:B------:R-:W1:Y:S02]  /*3a30*/  UTCATOMSWS.2CTA.FIND_AND_SET.ALIGN UP0, UR4, UR4 ;  /* 0x00000004000475e3 */ /* 0x000e640008200800 */
[----:B-1----:R-:W-:Y:S01]  /*3a40*/  MOV R11, UR4 ;  /* 0x00000004000b7c02 */ /* 0x002fe20008000f00 */
[----:B------:R-:W-:Y:S05]  /*3a50*/  BRA.U !UP0, `(.L_x_73) ;  /* 0xfffffffd08e87547 */ /* 0x000fea000b83ffff */
.L_x_72:
[----:B------:R-:W1:Y:S01]  /*3a60*/  LDS R7, [UR5+0x10] ;  /* 0x00001005ff077984 */ /* 0x000e620008000800 */
[----:B------:R-:W-:Y:S01]  /*3a70*/  IMAD.U32 R5, RZ, RZ, UR6 ;  /* 0x00000006ff057e24 */ /* 0x000fe2000f8e00ff */
[----:B------:R-:W-:-:S03]  /*3a80*/  MOV R4, UR34 ;  /* 0x0000002200047c02 */ /* 0x000fc60008000f00 */
[----:B------:R-:W-:Y:S01]  /*3a90*/  VIADD R5, R5, 0x200 ;  /* 0x0000020005057836 */ /* 0x000fe20000000000 */
[----:B-1----:R-:W-:-:S04]  /*3aa0*/  SHF.L.U32 R7, R7, 0x1f, RZ ;  /* 0x0000001f07077819 */ /* 0x002fc800000006ff */
[----:B------:R-:W1:Y:S02]  /*3ab0*/  SYNCS.PHASECHK.TRANS64.TRYWAIT P0, [UR5+0x8], R7 ;  /* 0x00000807ff0075a7 */ /* 0x000e640008001105 */
[----:B-1----:R-:W-:Y:S05]  /*3ac0*/  @P0 BRA `(.L_x_74) ;  /* 0x0000000000080947 */ /* 0x002fea0003800000 */
[----:B------:R-:W1:Y:S02]  /*3ad0*/  SYNCS.PHASECHK.TRANS64.TRYWAIT P0, [UR5+0x8], R7 ;  /* 0x00000807ff0075a7 */ /* 0x000e640008001105 */
[----:B-1----:R-:W-:Y:S05]  /*3ae0*/  @!P0 BRA `(.L_x_75) ;  /* 0x0000007000f88947 */ /* 0x002fea0003800000 */
.L_x_74:
[----:B-1----:R-:W-:Y:S01]  /*3af0*/  HFMA2 R0, -RZ, RZ, 0, 5.9604644775390625e-08 ;  /* 0x00000001ff007431 */ /* 0x002fe200000001ff */
[----:B------:R-:W-:Y:S01]  /*3b00*/  UPRMT UR4, UR34, 0x654, UR7 ;  /* 0x0000065422047896 */ /* 0x000fe20008000007 */
[----:B------:R-:W-:Y:S01]  /*3b10*/  IMAD.MOV.U32 R8, RZ, RZ, 0xffff ;  /* 0x0000ffffff087424 */ /* 0x000fe200078e00ff */
[----:B------:R-:W-:Y:S01]  /*3b20*/  PRMT R4, R4, 0x654, R5 ;  /* 0x0000065404047816 */ /* 0x000fe20000000005 */
[----:B------:R-:W-:Y:S02]  /*3b30*/  IMAD.MOV.U32 R6, RZ, RZ, 0x4 ;  /* 0x00000004ff067424 */ /* 0x000fe400078e00ff */
[----:B------:R-:W-:Y:S01]  /*3b40*/  IMAD.SHL.U32 R9, R11, 0x20, RZ ;  /* 0x000000200b097824 */ /* 0x000fe200078e00ff */
[----:B------:R-:W-:Y:S02]  /*3b50*/  MOV R5, UR4 ;  /* 0x0000000400057c02 */ /* 0x000fe40008000f00 */
[-C--:B------:R-:W-:Y:S01]  /*3b60*/  SHF.L.U32 R8, R8, R11.reuse, RZ ;  /* 0x0000000b08087219 */ /* 0x080fe200000006ff */
[----:B------:R1:W-:Y:S01]  /*3b70*/  SYNCS.ARRIVE.TRANS64.RED RZ, [UR4], R6 ;  /* 0x00000006ffff79a7 */ /* 0x0003e20008000404 */
[----:B------:R-:W-:Y:S01]  /*3b80*/  SHF.L.U32 R7, R0, R11, RZ ;  /* 0x0000000b00077219 */ /* 0x000fe200000006ff */
[----:B------:R1:W-:Y:S04]  /*3b90*/  STS [UR6+0x200], R9 ;  /* 0x00020009ff007988 */ /* 0x0003e80008000806 */
[----:B------:R1:W-:Y:S04]  /*3ba0*/  STAS [R4.64], R11 ;  /* 0x0000000b04007dbd */ /* 0x0003e8000c0008ff */
[----:B------:R1:W-:Y:S04]  /*3bb0*/  ATOMS.OR RZ, [UR5+0x14], R8 ;  /* 0x00001408ffff798c */ /* 0x0003e8000b000005 */
[----:B------:R1:W-:Y:S04]  /*3bc0*/  ATOMS.OR RZ, [UR5+0x18], R7 ;  /* 0x00001807ffff798c */ /* 0x0003e8000b000005 */
[----:B------:R1:W-:Y:S02]  /*3bd0*/  ATOMS.XOR RZ, [UR5+0x10], R0 ;  /* 0x00001000ffff798c */ /* 0x0003e4000b800005 */
.L_x_71:
[----:B------:R-:W-:Y:S05]  /*3be0*/  BSYNC B0 ;  /* 0x0000000000007941 */ /* 0x000fea0003800000 */
.L_x_70:
[----:B------:R-:W-:Y:S05]  /*3bf0*/  BRA.U UP1, `(.L_x_76) ;  /* 0x00000001016c7547 */ /* 0x000fea000b800000 */
[----:B------:R-:W-:-:S03]  /*3c00*/  UMOV UR4, 0xffffffff ;  /* 0xffffffff00047882 */ /* 0x000fc60000000000 */
[----:B------:R-:W-:Y:S05]  /*3c10*/  BRA.DIV UR4, `(.L_x_77) ;  /* 0x0000007204c47947 */ /* 0x000fea000b800000 */
[----:B------:R-:W-:-:S13]  /*3c20*/  ELECT P6, URZ, PT ;  /* 0x0000000000ff782f */ /* 0x000fda00038c0000 */
.L_x_197:
[----:B------:R-:W-:Y:S05]  /*3c30*/  @!P6 BRA `(.L_x_76) ;  /* 0x00000000005ce947 */ /* 0x000fea0003800000 */
[----:B-1----:R-:W1:Y:S02]  /*3c40*/  LDS R5, [UR5+0x10] ;  /* 0x00001005ff057984 */ /* 0x002e640008000800 */
[----:B-1----:R-:W-:-:S04]  /*3c50*/  SHF.L.U32 R5, R5, 0x1f, RZ ;  /* 0x0000001f05057819 */ /* 0x002fc800000006ff */
[----:B------:R-:W1:Y:S02]  /*3c60*/  SYNCS.PHASECHK.TRANS64.TRYWAIT P0, [UR5+0x8], R5 ;  /* 0x00000805ff0075a7 */ /* 0x000e640008001105 */
[----:B-1----:R-:W-:Y:S05]  /*3c70*/  @P0 BRA `(.L_x_78) ;  /* 0x0000000000080947 */ /* 0x002fea0003800000 */
[----:B------:R-:W1:Y:S02]  /*3c80*/  SYNCS.PHASECHK.TRANS64.TRYWAIT P0, [UR5+0x8], R5 ;  /* 0x00000805ff0075a7 */ /* 0x000e640008001105 */
[----:B-1----:R-:W-:Y:S05]  /*3c90*/  @!P0 BRA `(.L_x_79) ;  /* 0x0000007000c48947 */ /* 0x002fea0003800000 */
.L_x_78:
[----:B------:R-:W2:Y:S01]  /*3ca0*/  LDS R7, [UR6+0x200] ;  /* 0x00020006ff077984 */ /* 0x000ea20008000800 */
[----:B-1----:R-:W-:Y:S02]  /*3cb0*/  HFMA2 R0, -RZ, RZ, 0, 5.9604644775390625e-08 ;  /* 0x00000001ff007431 */ /* 0x002fe400000001ff */
[----:B------:R-:W-:Y:S01]  /*3cc0*/  IMAD.MOV.U32 R4, RZ, RZ, 0xffff ;  /* 0x0000ffffff047424 */ /* 0x000fe200078e00ff */
[----:B------:R-:W-:Y:S01]  /*3cd0*/  UPRMT UR4, UR34, 0x654, UR7 ;  /* 0x0000065422047896 */ /* 0x000fe20008000007 */
[----:B--2---:R-:W-:-:S03]  /*3ce0*/  IMAD.SHL.U32 R5, R7, 0x20, RZ ;  /* 0x0000002007057824 */ /* 0x004fc600078e00ff */
[-C--:B------:R-:W-:Y:S02]  /*3cf0*/  SHF.L.U32 R4, R4, R7.reuse, RZ ;  /* 0x0000000704047219 */ /* 0x080fe400000006ff */
[----:B------:R-:W-:Y:S01]  /*3d00*/  SHF.L.U32 R7, R0, R7, RZ ;  /* 0x0000000700077219 */ /* 0x000fe200000006ff */
[----:B------:R2:W-:Y:S04]  /*3d10*/  STS [UR6+0x200], R5 ;  /* 0x00020005ff007988 */ /* 0x0005e80008000806 */
[----:B------:R2:W-:Y:S04]  /*3d20*/  ATOMS.OR RZ, [UR5+0x14], R4 ;  /* 0x00001404ffff798c */ /* 0x0005e8000b000005 */
[----:B------:R2:W-:Y:S01]  /*3d30*/  ATOMS.OR RZ, [UR5+0x18], R7 ;  /* 0x00001807ffff798c */ /* 0x0005e2000b000005 */
[----:B------:R-:W-:Y:S03]  /*3d40*/  SYNCS.ARRIVE.TRANS64.RED.A1T0 RZ, [UR4], RZ ;  /* 0x000000ffffff79a7 */ /* 0x000fe60008100404 */
[----:B------:R2:W-:Y:S01]  /*3d50*/  ATOMS.XOR RZ, [UR5+0x10], R0 ;  /* 0x00001000ffff798c */ /* 0x0005e2000b800005 */
[----:B------:R-:W-:Y:S05]  /*3d60*/  BRA `(.L_x_76) ;  /* 0x0000000000107947 */ /* 0x000fea0003800000 */
.L_x_69:
[----:B------:R-:W-:Y:S02]  /*3d70*/  MOV R0, 0xffffffff ;  /* 0xffffffff00007802 */ /* 0x000fe40000000f00 */
[----:B------:R-:W-:-:S03]  /*3d80*/  MOV R4, 0x3db0 ;  /* 0x00003db000047802 */ /* 0x000fc60000000f00 */
[----:B------:R1:W-:Y:S04]  /*3d90*/  STS [UR6+0x200], R0 ;  /* 0x00020000ff007988 */ /* 0x0003e80008000806 */
[----:B-1---5:R-:W-:Y:S05]  /*3da0*/  CALL.REL.NOINC `($__internal_1_$__cuda_sm10x_tcgen05_guardrail_trap_phase_invalid_during_alloc) ;  /* 0x0000007800947944 */ /* 0x022fea0003c00000 */
.L_x_76:
[----:B------:R-:W-:Y:S05]  /*3db0*/  WARPSYNC.ALL ;  /* 0x0000000000007948 */ /* 0x000fea0003800000 */
[----:B------:R-:W3:Y:S01]  /*3dc0*/  S2UR UR4, SR_CgaCtaId ;  /* 0x00000000000479c3 */ /* 0x000ee20000008800 */
[----:B------:R-:W-:Y:S01]  /*3dd0*/  UMOV UR17, 0x400 ;  /* 0x0000040000117882 */ /* 0x000fe20000000000 */
[----:B------:R-:W-:-:S06]  /*3de0*/  NOP ;  /* 0x0000000000007918 */ /* 0x000fcc0000000000 */
[----:B------:R-:W-:Y:S06]  /*3df0*/  BAR.ARV 0x6, 0xa0 ;  /* 0x0182800000007b1d */ /* 0x000fec0000002000 */
[----:B------:R-:W4:Y:S01]  /*3e00*/  LDCU UR6, c[0x0][0x38c] ;  /* 0x00007180ff0677ac */ /* 0x000f220008000800 */
[----:B------:R-:W-:Y:S01]  /*3e10*/  LOP3.LUT R3, R3, 0xffff, RZ, 0xc0, !PT ;  /* 0x0000ffff03037812 */ /* 0x000fe200078ec0ff */
[----:B-1----:R-:W-:Y:S01]  /*3e20*/  IMAD.MOV.U32 R9, RZ, RZ, 0x1 ;  /* 0x00000001ff097424 */ /* 0x002fe200078e00ff */
[----:B------:R-:W-:Y:S01]  /*3e30*/  LOP3.LUT R2, R2, 0xffff, RZ, 0xc0, !PT ;  /* 0x0000ffff02027812 */ /* 0x000fe200078ec0ff */
[----:B------:R-:W-:Y:S01]  /*3e40*/  IMAD.MOV.U32 R8, RZ, RZ, RZ ;  /* 0x000000ffff087224 */ /* 0x000fe200078e00ff */
[----:B------:R-:W-:Y:S01]  /*3e50*/  R2UR UR20, R3 ;  /* 0x00000000031472ca */ /* 0x000fe200000e0000 */
[----:B------:R-:W-:Y:S01]  /*3e60*/  UMOV UR24, URZ ;  /* 0x000000ff00187c82 */ /* 0x000fe20008000000 */
[----:B------:R-:W-:-:S02]  /*3e70*/  R2UR UR30, R2 ;  /* 0x00000000021e72ca */ /* 0x000fc400000e0000 */
[----:B------:R-:W-:Y:S01]  /*3e80*/  CS2R R2, SRZ ;  /* 0x0000000000027805 */ /* 0x000fe2000001ff00 */
[----:B------:R-:W-:Y:S01]  /*3e90*/  UMOV UR15, URZ ;  /* 0x000000ff000f7c82 */ /* 0x000fe20008000000 */
[----:B---3--:R-:W-:Y:S01]  /*3ea0*/  ULEA UR17, UR4, UR17, 0x18 ;  /* 0x0000001104117291 */ /* 0x008fe2000f8ec0ff */
[----:B------:R-:W-:Y:S01]  /*3eb0*/  UMOV UR14, URZ ;  /* 0x000000ff000e7c82 */ /* 0x000fe20008000000 */
[----:B------:R-:W-:Y:S02]  /*3ec0*/  UISETP.NE.AND UP3, UPT, UR33, URZ, UPT ;  /* 0x000000ff2100728c */ /* 0x000fe4000bf65270 */
[----:B------:R-:W-:Y:S02]  /*3ed0*/  UIADD3 UR5, UPT, UPT, UR17, 0x6400, URZ ;  /* 0x0000640011057890 */ /* 0x000fe4000fffe0ff */
[----:B------:R-:W-:-:S03]  /*3ee0*/  UIADD3 UR4, UPT, UPT, UR17, 0x16400, URZ ;  /* 0x0001640011047890 */ /* 0x000fc6000fffe0ff */
[----:B--2---:R-:W1:Y:S01]  /*3ef0*/  LDS R0, [UR17+0x200] ;  /* 0x00020011ff007984 */ /* 0x004e620008000800 */
[----:B----4-:R-:W-:Y:S02]  /*3f00*/  UIADD3 UR6, UPT, UPT, UR6, 0x3f, URZ ;  /* 0x0000003f06067890 */ /* 0x010fe4000fffe0ff */
[----:B------:R-:W-:Y:S02]  /*3f10*/  USHF.R.U32.HI UR5, URZ, 0x4, UR5 ;  /* 0x00000004ff057899 */ /* 0x000fe40008011605 */
[----:B------:R-:W-:Y:S02]  /*3f20*/  USHF.R.S32.HI UR25, URZ, 0x1f, UR6 ;  /* 0x0000001fff197899 */ /* 0x000fe40008011406 */
[----:B------:R-:W-:Y:S02]  /*3f30*/  USHF.R.U32.HI UR4, URZ, 0x4, UR4 ;  /* 0x00000004ff047899 */ /* 0x000fe40008011604 */
[----:B------:R-:W-:Y:S02]  /*3f40*/  ULEA.HI UR25, UR25, UR6, URZ, 0x6 ;  /* 0x0000000619197291 */ /* 0x000fe4000f8f30ff */
[----:B------:R-:W-:-:S02]  /*3f50*/  ULOP3.LUT UR5, UR5, 0x3fff, URZ, 0xc0, !UPT ;  /* 0x00003fff05057892 */ /* 0x000fc4000f8ec0ff */
[----:B------:R-:W-:Y:S02]  /*3f60*/  USHF.R.S32.HI UR25, URZ, 0x6, UR25 ;  /* 0x00000006ff197899 */ /* 0x000fe40008011419 */
[----:B------:R-:W-:Y:S02]  /*3f70*/  ULOP3.LUT UR22, UR4, 0x3fff, URZ, 0xc0, !UPT ;  /* 0x00003fff04167892 */ /* 0x000fe4000f8ec0ff */
[----:B------:R-:W-:Y:S02]  /*3f80*/  UISETP.LT.AND UP0, UPT, UR25, 0x1, UPT ;  /* 0x000000011900788c */ /* 0x000fe4000bf01270 */
[----:B------:R-:W-:Y:S02]  /*3f90*/  ULOP3.LUT UR21, UR5, 0x10000, URZ, 0xfc, !UPT ;  /* 0x0001000005157892 */ /* 0x000fe4000f8efcff */
[----:B------:R-:W-:Y:S02]  /*3fa0*/  ULOP3.LUT UR22, UR22, 0x10000, URZ, 0xfc, !UPT ;  /* 0x0001000016167892 */ /* 0x000fe4000f8efcff */
[----:B------:R-:W-:Y:S01]  /*3fb0*/  USEL UR31, UR25, 0x1, !UP0 ;  /* 0x00000001191f7887 */ /* 0x000fe2000c000000 */
[----:B------:R-:W-:Y:S01]  /*3fc0*/  UMOV UR28, 0x0 ;  /* 0x00000000001c7882 */ /* 0x000fe20000000000 */
[----:B------:R-:W-:Y:S01]  /*3fd0*/  UMOV UR29, 0x8400490 ;  /* 0x08400490001d7882 */ /* 0x000fe20000000000 */
[----:B------:R-:W-:Y:S01]  /*3fe0*/  UMOV UR26, 0x0 ;  /* 0x00000000001a7882 */ /* 0x000fe20000000000 */
[----:B------:R-:W-:Y:S01]  /*3ff0*/  UMOV UR27, 0x8400490 ;  /* 0x08400490001b7882 */ /* 0x000fe20000000000 */
[----:B-1----:R-:W-:-:S15]  /*4000*/  R2UR UR32, R0 ;  /* 0x00000000002072ca */ /* 0x002fde00000e0000 */
.L_x_87:
[C---:B------:R-:W-:Y:S02]  /*4010*/  LEA R0, R8.reuse, UR17, 0x3 ;  /* 0x0000001108007c11 */ /* 0x040fe4000f8e18ff */
[----:B------:R-:W-:Y:S02]  /*4020*/  SHF.L.U32 R5, R3, 0x1f, RZ ;  /* 0x0000001f03057819 */ /* 0x000fe400000006ff */
[----:B------:R-:W-:Y:S02]  /*4030*/  LEA R4, R8, UR17, 0x4 ;  /* 0x0000001108047c11 */ /* 0x000fe4000f8e20ff */
[----:B------:R-:W1:Y:S02]  /*4040*/  SYNCS.PHASECHK.TRANS64.TRYWAIT P0, [R0+URZ+0x150], R5 ;  /* 0x00015005000075a7 */ /* 0x000e6400080011ff */
[----:B-1-3--:R-:W-:Y:S05]  /*4050*/  @!P0 BRA `(.L_x_80) ;  /* 0x0000006c00ec8947 */ /* 0x00afea0003800000 */
.L_x_198:
[----:B-1----:R-:W1:Y:S01]  /*4060*/  LDS.128 R4, [R4+0x1e0] ;  /* 0x0001e00004047984 */ /* 0x002e620000000c00 */
[----:B------:R-:W-:Y:S02]  /*4070*/  VIADD R0, R0, 0x160 ;  /* 0x0000016000007836 */ /* 0x000fe40000000000 */
[----:B------:R-:W-:Y:S01]  /*4080*/  VIADD R8, R8, 0x1 ;  /* 0x0000000108087836 */ /* 0x000fe20000000000 */
[----:B------:R-:W-:Y:S01]  /*4090*/  @!PT LDS RZ, [RZ] ;  /* 0x00000000fffff984 */ /* 0x000fe20000000800 */
[----:B------:R-:W-:Y:S01]  /*40a0*/  @!PT LDS RZ, [RZ] ;  /* 0x00000000fffff984 */ /* 0x000fe20000000800 */
[----:B------:R-:W-:Y:S01]  /*40b0*/  @!PT LDS RZ, [RZ] ;  /* 0x00000000fffff984 */ /* 0x000fe20000000800 */
[----:B------:R-:W-:Y:S01]  /*40c0*/  @!PT LDS RZ, [RZ] ;  /* 0x00000000fffff984 */ /* 0x000fe20000000800 */
[----:B------:R2:W-:Y:S06]  /*40d0*/  MEMBAR.ALL.CTA ;  /* 0x0000000000007992 */ /* 0x0005ec0000008000 */
[----:B--2---:R-:W2:Y:S01]  /*40e0*/  FENCE.VIEW.ASYNC.S ;  /* 0x00000000000073c6 */ /* 0x004ea20000000000 */
[----:B------:R-:W-:-:S04]  /*40f0*/  PRMT R0, RZ, 0x654, R0 ;  /* 0x00000654ff007816 */ /* 0x000fc80000000000 */
[----:B--2---:R2:W-:Y:S01]  /*4100*/  SYNCS.ARRIVE.TRANS64.RED.A1T0 RZ, [R0+URZ], RZ ;  /* 0x000000ff00ff79a7 */ /* 0x0045e200081004ff */
[----:B-1----:R-:W-:Y:S01]  /*4110*/  LOP3.LUT P1, RZ, R6, 0x1, RZ, 0xc0, !PT ;  /* 0x0000000106ff7812 */ /* 0x002fe2000782c0ff */
[----:B--2---:R-:W-:-:S12]  /*4120*/  BRA.U UP3, `(.L_x_81) ;  /* 0x0000000103e07547 */ /* 0x004fd8000b800000 */
[----:B------:R-:W1:Y:S01]  /*4130*/  LDCU UR4, c[0x0][0x38c] ;  /* 0x00007180ff0477ac */ /* 0x000e620008000800 */
[----:B------:R-:W-:Y:S02]  /*4140*/  PLOP3.LUT P2, PT, PT, PT, PT, 0x80, 0x8 ;  /* 0x000000000008781c */ /* 0x000fe40003f4f070 */
[----:B------:R-:W-:Y:S01]  /*4150*/  SHF.L.U32 R5, R9, 0x1f, RZ ;  /* 0x0000001f09057819 */ /* 0x000fe200000006ff */
[----:B------:R-:W-:Y:S02]  /*4160*/  ULEA UR23, UR24, UR17, 0x3 ;  /* 0x0000001118177291 */ /* 0x000fe4000f8e18ff */
[----:B------:R-:W-:Y:S02]  /*4170*/  ULEA UR18, UR24, UR32, 0x7 ;  /* 0x0000002018127291 */ /* 0x000fe4000f8e38ff */
[----:B-1----:R-:W-:-:S06]  /*4180*/  UISETP.GE.AND UP0, UPT, UR4, 0x1, UPT ;  /* 0x000000010400788c */ /* 0x002fcc000bf06270 */
[----:B------:R-:W-:-:S05]  /*4190*/  PLOP3.LUT P0, PT, PT, PT, UP0, 0x80, 0x8 ;  /* 0x000000000008781c */ /* 0x000fca0003f0f008 */
[----:B------:R-:W-:-:S08]  /*41a0*/  @UP0 ULEA UR4, UR15, UR17, 0x3 ;  /* 0x000000110f040291 */ /* 0x000fd0000f8e18ff */
[----:B------:R-:W-:-:S04]  /*41b0*/  @P0 SHF.L.U32 R0, R2, 0x1f, RZ ;  /* 0x0000001f02000819 */ /* 0x000fc800000006ff */
[----:B------:R1:W2:Y:S01]  /*41c0*/  @P0 SYNCS.PHASECHK.TRANS64.TRYWAIT P2, [UR4], R0 ;  /* 0x00000000ff0005a7 */ /* 0x0002a20008041104 */
[----:B------:R-:W3:Y:S02]  /*41d0*/  SYNCS.PHASECHK.TRANS64.TRYWAIT P0, [UR23+0x190], R5 ;  /* 0x00019005ff0075a7 */ /* 0x000ee40008001117 */
[----:B-123--:R-:W-:Y:S05]  /*41e0*/  @!P0 BRA `(.L_x_82) ;  /* 0x0000006c009c8947 */ /* 0x00efea0003800000 */
.L_x_200:
[----:B------:R-:W-:Y:S01]  /*41f0*/  UMOV UR19, UR14 ;  /* 0x0000000e00137c82 */ /* 0x000fe20008000000 */
[----:B------:R-:W-:Y:S05]  /*4200*/  BRA.U !UP0, `(.L_x_83) ;  /* 0x0000000108987547 */ /* 0x000fea000b800000 */
[----:B------:R-:W-:Y:S02]  /*4210*/  UIADD3 UR19, UPT, UPT, UR31, UR14, URZ ;  /* 0x0000000e1f137290 */ /* 0x000fe4000fffe0ff */
[----:B------:R-:W-:Y:S01]  /*4220*/  UPLOP3.LUT UP2, UPT, UPT, UPT, UPT, 0x40, 0x4 ;  /* 0x000000000004789c */ /* 0x000fe20003f4e870 */
[----:B------:R-:W-:Y:S01]  /*4230*/  UMOV UR16, UR25 ;  /* 0x0000001900107c82 */ /* 0x000fe20008000000 */
[----:B------:R-:W-:-:S09]  /*4240*/  UMOV UR6, UR15 ;  /* 0x0000000f00067c82 */ /* 0x000fd20008000000 */
.L_x_86:
[----:B--2---:R-:W-:Y:S01]  /*4250*/  ULEA UR5, UR6, UR17, 0x3 ;  /* 0x0000001106057291 */ /* 0x004fe2000f8e18ff */
[----:B---3--:R-:W-:Y:S11]  /*4260*/  @P2 BRA `(.L_x_84) ;  /* 0x00000000000c2947 */ /* 0x008ff60003800000 */
[----:B-1----:R-:W-:Y:S04]  /*4270*/  SHF.L.U32 R5, R2, 0x1f, RZ ;  /* 0x0000001f02057819 */ /* 0x002fe800000006ff */
[----:B------:R-:W1:Y:S02]  /*4280*/  SYNCS.PHASECHK.TRANS64.TRYWAIT P0, [UR5], R5 ;  /* 0x00000005ff0075a7 */ /* 0x000e640008001105 */
[----:B-1----:R-:W-:Y:S05]  /*4290*/  @!P0 BRA `(.L_x_85) ;  /* 0x0000006c00888947 */ /* 0x002fea0003800000 */
.L_x_84:
[----:B------:R-:W-:Y:S01]  /*42a0*/  UISETP.NE.AND UP0, UPT, UR16, 0x1, UPT ;  /* 0x000000011000788c */ /* 0x000fe2000bf05270 */
[----:B------:R-:W-:Y:S01]  /*42b0*/  PLOP3.LUT P2, PT, PT, PT, PT, 0x80, 0x8 ;  /* 0x000000000008781c */ /* 0x000fe20003f4f070 */
[----:B------:R-:W-:Y:S02]  /*42c0*/  UIADD3 UR4, UPT, UPT, UR6, 0x1, URZ ;  /* 0x0000000106047890 */ /* 0x000fe4000fffe0ff */
[----:B------:R-:W-:Y:S02]  /*42d0*/  ULEA UR12, UR6, UR22, 0x9 ;  /* 0x00000016060c7291 */ /* 0x000fe4000f8e48ff */
[----:B------:R-:W-:Y:S01]  /*42e0*/  UISETP.NE.AND UP1, UPT, UR4, 0x10, UPT ;  /* 0x000000100400788c */ /* 0x000fe2000bf25270 */
[----:B------:R-:W-:Y:S01]  /*42f0*/  PLOP3.LUT P0, PT, PT, PT, UP0, 0x80, 0x8 ;  /* 0x000000000008781c */ /* 0x000fe20003f0f008 */
[----:B------:R-:W-:Y:S02]  /*4300*/  UIADD3 UR10, UPT, UPT, UR12, 0x2, URZ ;  /* 0x000000020c0a7890 */ /* 0x000fe4000fffe0ff */
[----:B------:R-:W-:Y:S02]  /*4310*/  USEL UR7, URZ, 0x1, UP1 ;  /* 0x00000001ff077887 */ /* 0x000fe40008800000 */
[----:B------:R-:W-:Y:S02]  /*4320*/  USEL UR15, UR4, URZ, UP1 ;  /* 0x000000ff040f7287 */ /* 0x000fe40008800000 */
[----:B------:R-:W-:Y:S02]  /*4330*/  UIADD3 UR14, UPT, UPT, UR14, 0x1, URZ ;  /* 0x000000010e0e7890 */ /* 0x000fe4000fffe0ff */
[----:B------:R-:W-:Y:S01]  /*4340*/  @UP0 ULEA UR4, UR15, UR17, 0x3 ;  /* 0x000000110f040291 */ /* 0x000fe2000f8e18ff */
[----:B------:R-:W-:Y:S01]  /*4350*/  LOP3.LUT R2, R2, UR7, RZ, 0x3c, !PT ;  /* 0x0000000702027c12 */ /* 0x000fe2000f8e3cff */
[----:B------:R-:W-:Y:S01]  /*4360*/  UIADD3 UR7, UPT, UPT, UR5, 0x80, URZ ;  /* 0x0000008005077890 */ /* 0x000fe2000fffe0ff */
[----:B------:R-:W-:Y:S02]  /*4370*/  UMOV UR13, 0x80004020 ;  /* 0x80004020000d7882 */ /* 0x000fe40000000000 */
[----:B-1----:R-:W-:Y:S01]  /*4380*/  @P0 SHF.L.U32 R0, R2, 0x1f, RZ ;  /* 0x0000001f02000819 */ /* 0x002fe200000006ff */
[----:B------:R-:W-:Y:S01]  /*4390*/  UMOV UR5, 0x80004020 ;  /* 0x8000402000057882 */ /* 0x000fe20000000000 */
[----:B------:R-:W-:Y:S01]  /*43a0*/  UMOV UR11, 0x80004020 ;  /* 0x80004020000b7882 */ /* 0x000fe20000000000 */
[----:B------:R-:W-:Y:S01]  /*43b0*/  UMOV UR9, 0x80004020 ;  /* 0x8000402000097882 */ /* 0x000fe20000000000 */
[----:B------:R2:W3:Y:S01]  /*43c0*/  @P0 SYNCS.PHASECHK.TRANS64.TRYWAIT P2, [UR4], R0 ;  /* 0x00000000ff0005a7 */ /* 0x0004e20008041104 */
[----:B------:R-:W-:Y:S02]  /*43d0*/  ULEA UR4, UR6, UR21, 0x8 ;  /* 0x0000001506047291 */ /* 0x000fe4000f8e40ff */
[----:B------:R-:W-:Y:S02]  /*43e0*/  UISETP.NE.AND UP0, UPT, UR14, UR19, UPT ;  /* 0x000000130e00728c */ /* 0x000fe4000bf05270 */
[----:B------:R-:W-:Y:S02]  /*43f0*/  UIADD3 UR8, UPT, UPT, UR4, 0x2, URZ ;  /* 0x0000000204087890 */ /* 0x000fe4000fffe0ff */
[----:B------:R-:W-:Y:S01]  /*4400*/  UIADD3 UR16, UPT, UPT, UR16, -0x1, URZ ;  /* 0xffffffff10107890 */ /* 0x000fe2000fffe0ff */
[----:B------:R-:W-:Y:S02]  /*4410*/  UMOV UR6, UR15 ;  /* 0x0000000f00067c82 */ /* 0x000fe40008000000 */
[----:B------:R2:W-:Y:S01]  /*4420*/  UTCQMMA.2CTA gdesc[UR4], gdesc[UR12], tmem[UR18], tmem[UR28], idesc[UR29], UP2 ;  /* 0x00ff1c0c040075ea */ /* 0x0005e20009200312 */
[----:B------:R-:W-:Y:S03]  /*4430*/  UPLOP3.LUT UP2, UPT, UPT, UPT, UPT, 0x80, 0x8 ;  /* 0x000000000008789c */ /* 0x000fe60003f4f070 */
[----:B------:R2:W-:Y:S01]  /*4440*/  UTCQMMA.2CTA gdesc[UR8], gdesc[UR10], tmem[UR18], tmem[UR26], idesc[UR27], UPT ;  /* 0x00ff1a0a080075ea */ /* 0x0005e2000ba00312 */
[----:B------:R2:W-:Y:S01]  /*4450*/  UTCBAR.2CTA.MULTICAST [UR7], URZ, UR20 ;  /* 0x000000ff070073e9 */ /* 0x0005e20008200814 */
[----:B------:R-:W-:Y:S06]  /*4460*/  BRA.U UP0, `(.L_x_86) ;  /* 0xfffffffd00787547 */ /* 0x000fec000b83ffff */
.L_x_83:
[----:B--2---:R-:W-:Y:S01]  /*4470*/  UIADD3 UR4, UPT, UPT, UR23, 0x170, URZ ;  /* 0x0000017017047890 */ /* 0x004fe2000fffe0ff */
[----:B------:R-:W-:-:S08]  /*4480*/  UMOV UR14, UR19 ;  /* 0x00000013000e7c82 */ /* 0x000fd00008000000 */
[----:B------:R2:W-:Y:S01]  /*4490*/  UTCBAR.2CTA.MULTICAST [UR4], URZ, UR30 ;  /* 0x000000ff040073e9 */ /* 0x0005e2000820081e */
[----:B------:R-:W-:Y:S02]  /*44a0*/  NOP ;  /* 0x0000000000007918 */ /* 0x000fe40000000000 */
.L_x_81:
[----:B--2---:R-:W-:Y:S01]  /*44b0*/  UIADD3 UR4, UPT, UPT, UR24, 0x1, URZ ;  /* 0x0000000118047890 */ /* 0x004fe2000fffe0ff */
[----:B------:R-:W-:-:S03]  /*44c0*/  ISETP.NE.AND P0, PT, R8, 0x2, PT ;  /* 0x000000020800780c */ /* 0x000fc60003f05270 */
[----:B------:R-:W-:Y:S01]  /*44d0*/  UISETP.NE.AND UP0, UPT, UR4, 0x4, UPT ;  /* 0x000000040400788c */ /* 0x000fe2000bf05270 */
[----:B-1----:R-:W-:Y:S02]  /*44e0*/  SEL R0, RZ, 0x1, P0 ;  /* 0x00000001ff007807 */ /* 0x002fe40000000000 */
[----:B------:R-:W-:Y:S01]  /*44f0*/  SEL R8, R8, RZ, P0 ;  /* 0x000000ff08087207 */ /* 0x000fe20000000000 */
[----:B------:R-:W-:Y:S01]  /*4500*/  USEL UR5, URZ, 0x1, UP0 ;  /* 0x00000001ff057887 */ /* 0x000fe20008000000 */
[----:B------:R-:W-:Y:S01]  /*4510*/  LOP3.LUT R3, R3, R0, RZ, 0x3c, !PT ;  /* 0x0000000003037212 */ /* 0x000fe200078e3cff */
[----:B------:R-:W-:-:S04]  /*4520*/  USEL UR24, UR4, URZ, UP0 ;  /* 0x000000ff04187287 */ /* 0x000fc80008000000 */
[----:B------:R-:W-:Y:S01]  /*4530*/  LOP3.LUT R9, R9, UR5, RZ, 0x3c, !PT ;  /* 0x0000000509097c12 */ /* 0x000fe2000f8e3cff */
[----:B------:R-:W-:Y:S07]  /*4540*/  @P1 BRA `(.L_x_87) ;  /* 0xfffffff800b01947 */ /* 0x000fee000383ffff */
[----:B------:R-:W1:Y:S01]  /*4550*/  S2UR UR8, SR_CgaCtaId ;  /* 0x00000000000879c3 */ /* 0x000e620000008800 */
[----:B------:R-:W-:Y:S01]  /*4560*/  ELECT P0, URZ, PT ;  /* 0x0000000000ff782f */ /* 0x000fe20003800000 */
[----:B------:R-:W-:Y:S01]  /*4570*/  HFMA2 R0, -RZ, RZ, 0, 5.9604644775390625e-08 ;  /* 0x00000001ff007431 */ /* 0x000fe200000001ff */
[----:B------:R-:W-:-:S05]  /*4580*/  UMOV UR4, 0x40 ;  /* 0x0000004000047882 */ /* 0x000fca0000000000 */
[----:B------:R-:W-:Y:S01]  /*4590*/  UVIRTCOUNT.DEALLOC.SMPOOL 0x80 ;  /* 0x000000800000784c */ /* 0x000fe20000000000 */
[----:B------:R-:W-:Y:S02]  /*45a0*/  UISETP.NE.AND UP1, UPT, UR33, URZ, UPT ;  /* 0x000000ff2100728c */ /* 0x000fe4000bf25270 */
[----:B-1----:R-:W-:-:S09]  /*45b0*/  ULEA UR8, UR8, UR4, 0x18 ;  /* 0x0000000408087291 */ /* 0x002fd2000f8ec0ff */
[----:B------:R1:W-:Y:S01]  /*45c0*/  @P0 STS.U8 [UR8+0x1c], R0 ;  /* 0x00001c00ff000988 */ /* 0x0003e20008000008 */
[----:B------:R-:W-:Y:S05]  /*45d0*/  BRA.U UP1, `(.L_x_88) ;  /* 0x0000000101a07547 */ /* 0x000fea000b800000 */
[----:B------:R-:W-:Y:S01]  /*45e0*/  UIADD3 UR7, UPT, UPT, UR17, 0x190, URZ ;  /* 0x0000019011077890 */ /* 0x000fe2000fffe0ff */
[----:B------:R-:W-:-:S03]  /*45f0*/  SHF.L.U32 R3, R9, 0x1f, RZ ;  /* 0x0000001f09037819 */ /* 0x000fc600000006ff */
[----:B------:R-:W-:-:S09]  /*4600*/  ULEA UR4, UR24, UR7, 0x3 ;  /* 0x0000000718047291 */ /* 0x000fd2000f8e18ff */
[----:B------:R-:W2:Y:S02]  /*4610*/  SYNCS.PHASECHK.TRANS64.TRYWAIT P0, [UR4], R3 ;  /* 0x00000003ff0075a7 */ /* 0x000ea40008001104 */
[----:B--2---:R-:W-:Y:S05]  /*4620*/  @!P0 BRA `(.L_x_89) ;  /* 0x0000006800bc8947 */ /* 0x004fea0003800000 */
.L_x_203:
        /* <DEDUP_REMOVED lines=9> */
.L_x_205:
        /* <DEDUP_REMOVED lines=9> */
.L_x_207:
[----:B------:R-:W-:-:S04]  /*4750*/  UIADD3 UR4, UPT, UPT, UR4, 0x1, URZ ;  /* 0x0000000104047890 */ /* 0x000fc8000fffe0ff */
[----:B------:R-:W-:-:S04]  /*4760*/  UISETP.NE.AND UP0, UPT, UR4, 0x4, UPT ;  /* 0x000000040400788c */ /* 0x000fc8000bf05270 */
[----:B------:R-:W-:Y:S02]  /*4770*/  USEL UR5, URZ, 0x1, UP0 ;  /* 0x00000001ff057887 */ /* 0x000fe40008000000 */
[----:B------:R-:W-:-:S04]  /*4780*/  USEL UR4, UR4, URZ, UP0 ;  /* 0x000000ff04047287 */ /* 0x000fc80008000000 */
[----:B------:R-:W-:Y:S01]  /*4790*/  ULEA UR4, UR4, UR7, 0x3 ;  /* 0x0000000704047291 */ /* 0x000fe2000f8e18ff */
[----:B-1----:R-:W-:-:S04]  /*47a0*/  LOP3.LUT R3, R2, UR5, RZ, 0x3c, !PT ;  /* 0x0000000502037c12 */ /* 0x002fc8000f8e3cff */
[----:B------:R-:W-:Y:S01]  /*47b0*/  SHF.L.U32 R3, R3, 0x1f, RZ ;  /* 0x0000001f03037819 */ /* 0x000fe200000006ff */
[----:B------:R-:W-:-:S04]  /*47c0*/  IMAD.U32 R0, RZ, RZ, UR4 ;  /* 0x00000004ff007e24 */ /* 0x000fc8000f8e00ff */
[----:B------:R1:W2:Y:S03]  /*47d0*/  SYNCS.PHASECHK.TRANS64.TRYWAIT P0, [R0+URZ], R3 ;  /* 0x00000003000075a7 */ /* 0x0002a600080011ff */
[----:B--2---:R-:W-:Y:S05]  /*47e0*/  @!P0 NANOSLEEP.SYNCS 0x989680 ;  /* 0x009896800000895d */ /* 0x004fea0003900000 */
[----:B------:R-:W2:Y:S02]  /*47f0*/  @!P0 SYNCS.PHASECHK.TRANS64 P0, [R0+URZ], R3 ;  /* 0x00000003000085a7 */ /* 0x000ea400080010ff */
[----:B--2---:R-:W-:Y:S05]  /*4800*/  @P0 BRA `(.L_x_92) ;  /* 0x0000000000200947 */ /* 0x004fea0003800000 */
.L_x_93:
[----:B--2---:R2:W4:Y:S02]  /*4810*/  SYNCS.PHASECHK.TRANS64.TRYWAIT P0, [R0+URZ], R3 ;  /* 0x00000003000075a7 */ /* 0x00452400080011ff */
[----:B----4-:R-:W-:Y:S05]  /*4820*/  @!P0 NANOSLEEP.SYNCS 0x989680 ;  /* 0x009896800000895d */ /* 0x010fea0003900000 */
[----:B------:R-:W4:Y:S02]  /*4830*/  @!P0 SYNCS.PHASECHK.TRANS64 P0, [R0+URZ], R3 ;  /* 0x00000003000085a7 */ /* 0x000f2400080010ff */
[----:B----4-:R-:W-:Y:S05]  /*4840*/  @!P0 BRA `(.L_x_93) ;  /* 0xfffffffc00f08947 */ /* 0x010fea000383ffff */
[----:B------:R-:W-:Y:S05]  /*4850*/  BRA `(.L_x_92) ;  /* 0x00000000000c7947 */ /* 0x000fea0003800000 */
.L_x_88:
[----:B------:R-:W-:-:S04]  /*4860*/  UIADD3 UR4, UPT, UPT, UR17, 0x1d0, URZ ;  /* 0x000001d011047890 */ /* 0x000fc8000fffe0ff */
[----:B------:R-:W-:-:S09]  /*4870*/  UPRMT UR4, UR34, 0x654, UR4 ;  /* 0x0000065422047896 */ /* 0x000fd20008000004 */
[----:B------:R-:W-:Y:S03]  /*4880*/  SYNCS.ARRIVE.TRANS64.RED.A1T0 RZ, [UR4], RZ ;  /* 0x000000ffffff79a7 */ /* 0x000fe60008100404 */
.L_x_92:
[----:B-12---:R-:W-:Y:S01]  /*4890*/  SHF.L.U32 R3, RZ, 0x1f, RZ ;  /* 0x0000001fff037819 */ /* 0x006fe200000006ff */
[----:B------:R-:W-:Y:S01]  /*48a0*/  UIADD3 UR4, UPT, UPT, UR17, 0x1d0, URZ ;  /* 0x000001d011047890 */ /* 0x000fe2000fffe0ff */
[----:B------:R-:W-:Y:S02]  /*48b0*/  PLOP3.LUT P0, PT, PT, PT, UP1, 0x80, 0x8 ;  /* 0x000000000008781c */ /* 0x000fe40003f0f018 */
[----:B------:R-:W1:Y:S02]  /*48c0*/  SYNCS.PHASECHK.TRANS64.TRYWAIT P1, [UR17+0x1d0], R3 ;  /* 0x0001d003ff0075a7 */ /* 0x000e640008021111 */
[----:B-1----:R-:W-:Y:S09]  /*48d0*/  @!P1 BRA `(.L_x_94) ;  /* 0x0000006800589947 */ /* 0x002ff20003800000 */
.L_x_209:
[----:B------:R-:W-:Y:S01]  /*48e0*/  @!UP1 UPRMT UR4, UR34, 0x654, UR4 ;  /* 0x0000065422049896 */ /* 0x000fe20008000004 */
[----:B------:R-:W-:Y:S01]  /*48f0*/  UMOV UR5, 0xffff ;  /* 0x0000ffff00057882 */ /* 0x000fe20000000000 */
[----:B------:R-:W-:-:S07]  /*4900*/  UMOV UR6, 0x1 ;  /* 0x0000000100067882 */ /* 0x000fce0000000000 */
[----:B------:R-:W-:Y:S01]  /*4910*/  @!P0 SYNCS.ARRIVE.TRANS64.RED.A1T0 RZ, [UR4], RZ ;  /* 0x000000ffffff89a7 */ /* 0x000fe20008100404 */
[----:B------:R-:W-:Y:S01]  /*4920*/  NOP ;  /* 0x0000000000007918 */ /* 0x000fe20000000000 */
[----:B-1----:R-:W1:Y:S01]  /*4930*/  LDS R0, [UR8+0x14] ;  /* 0x00001408ff007984 */ /* 0x002e620008000800 */
[----:B------:R-:W-:-:S04]  /*4940*/  ULOP3.LUT UR4, UR32, 0xffff, URZ, 0xc0, !UPT ;  /* 0x0000ffff20047892 */ /* 0x000fc8000f8ec0ff */
[----:B------:R-:W-:-:S04]  /*4950*/  USHF.R.U32.HI UR4, URZ, 0x5, UR4 ;  /* 0x00000005ff047899 */ /* 0x000fc80008011604 */
[----:B------:R-:W-:Y:S02]  /*4960*/  USHF.L.U32 UR5, UR5, UR4, URZ ;  /* 0x0000000405057299 */ /* 0x000fe400080006ff */
[----:B------:R-:W-:-:S04]  /*4970*/  USHF.L.U32 UR4, UR6, UR4, URZ ;  /* 0x0000000406047299 */ /* 0x000fc800080006ff */
[----:B-1----:R-:W-:-:S04]  /*4980*/  LOP3.LUT R0, R0, UR5, RZ, 0xc0, !PT ;  /* 0x0000000500007c12 */ /* 0x002fc8000f8ec0ff */
[----:B------:R-:W-:-:S13]  /*4990*/  ISETP.NE.AND P0, PT, R0, UR5, PT ;  /* 0x0000000500007c0c */ /* 0x000fda000bf05270 */
[----:B------:R-:W-:Y:S05]  /*49a0*/  @P0 BRA `(.L_x_95) ;  /* 0x0000000000580947 */ /* 0x000fea0003800000 */
[----:B------:R-:W1:Y:S02]  /*49b0*/  LDS R0, [UR8+0x18] ;  /* 0x00001808ff007984 */ /* 0x000e640008000800 */
[----:B-1----:R-:W-:-:S04]  /*49c0*/  LOP3.LUT R0, R0, UR4, RZ, 0xc0, !PT ;  /* 0x0000000400007c12 */ /* 0x002fc8000f8ec0ff */
[----:B------:R-:W-:-:S13]  /*49d0*/  ISETP.NE.AND P0, PT, R0, UR4, PT ;  /* 0x0000000400007c0c */ /* 0x000fda000bf05270 */
[----:B------:R-:W-:Y:S05]  /*49e0*/  @P0 BRA `(.L_x_96) ;  /* 0x00000000003c0947 */ /* 0x000fea0003800000 */
[----:B------:R-:W1:Y:S01]  /*49f0*/  S2R R2, SR_LANEID ;  /* 0x0000000000027919 */ /* 0x000e620000000000 */
[----:B------:R-:W-:Y:S01]  /*4a00*/  ULOP3.LUT UR5, URZ, UR5, URZ, 0x33, !UPT ;  /* 0x00000005ff057292 */ /* 0x000fe2000f8e33ff */
[----:B------:R-:W-:Y:S01]  /*4a10*/  LOP3.LUT R4, RZ, UR4, RZ, 0x33, !PT ;  /* 0x00000004ff047c12 */ /* 0x000fe2000f8e33ff */
[----:B------:R-:W-:Y:S02]  /*4a20*/  VOTEU.ANY UR4, UPT, PT ;  /* 0x0000000000047886 */ /* 0x000fe400038e0100 */
[----:B------:R-:W-:Y:S01]  /*4a30*/  UFLO.U32 UR4, UR4 ;  /* 0x00000004000472bd */ /* 0x000fe200080e0000 */
[----:B------:R-:W2:Y:S01]  /*4a40*/  REDUX UR6, R4 ;  /* 0x00000000040673c4 */ /* 0x000ea20000000000 */
[----:B------:R-:W-:-:S06]  /*4a50*/  IMAD.U32 R0, RZ, RZ, UR5 ;  /* 0x00000005ff007e24 */ /* 0x000fcc000f8e00ff */
[----:B------:R4:W-:Y:S01]  /*4a60*/  UTCATOMSWS.AND URZ, UR5 ;  /* 0x0000000500ff79e3 */ /* 0x0009e20008000000 */
[----:B------:R-:W3:Y:S01]  /*4a70*/  REDUX UR7, R0 ;  /* 0x00000000000773c4 */ /* 0x000ee20000000000 */
[----:B-1----:R-:W-:Y:S01]  /*4a80*/  ISETP.EQ.U32.AND P0, PT, R2, UR4, PT ;  /* 0x0000000402007c0c */ /* 0x002fe2000bf02070 */
[----:B--2---:R-:W-:Y:S01]  /*4a90*/  IMAD.U32 R2, RZ, RZ, UR6 ;  /* 0x00000006ff027e24 */ /* 0x004fe2000f8e00ff */
[----:B---3--:R-:W-:-:S11]  /*4aa0*/  MOV R3, UR7 ;  /* 0x0000000700037c02 */ /* 0x008fd60008000f00 */
[----:B------:R4:W-:Y:S04]  /*4ab0*/  @P0 ATOMS.AND RZ, [UR8+0x14], R3 ;  /* 0x00001403ffff098c */ /* 0x0009e8000a800008 */
[----:B------:R4:W-:Y:S01]  /*4ac0*/  @P0 ATOMS.AND RZ, [UR8+0x18], R2 ;  /* 0x00001802ffff098c */ /* 0x0009e2000a800008 */
[----:B------:R-:W-:Y:S05]  /*4ad0*/  BRA `(.L_x_97) ;  /* 0x0000000000147947 */ /* 0x000fea0003800000 */
.L_x_96:
[----:B------:R-:W-:Y:S02]  /*4ae0*/  MOV R2, 0x4b00 ;  /* 0x00004b0000027802 */ /* 0x000fe40000000f00 */
[----:B---3-5:R-:W-:Y:S05]  /*4af0*/  CALL.REL.NOINC `($__internal_0_$__cuda_sm10x_tcgen05_guardrail_trap_col_being_dealloced_not_returned_by_alloc) ;  /* 0x0000006c00347944 */ /* 0x028fea0003c00000 */
[----:B------:R-:W-:Y:S05]  /*4b00*/  BRA `(.L_x_97) ;  /* 0x0000000000087947 */ /* 0x000fea0003800000 */
.L_x_95:
[----:B------:R-:W-:Y:S02]  /*4b10*/  MOV R2, 0x4b30 ;  /* 0x00004b3000027802 */ /* 0x000fe40000000f00 */
[----:B---3-5:R-:W-:Y:S05]  /*4b20*/  CALL.REL.NOINC `($__internal_2_$__cuda_sm10x_tcgen05_guardrail_trap_unallocated_columns_being_dealloced) ;  /* 0x0000006c00407944 */ /* 0x028fea0003c00000 */
.L_x_97:
[----:B------:R-:W-:Y:S01]  /*4b30*/  NOP ;  /* 0x0000000000007918 */ /* 0x000fe20000000000 */
[----:B----4-:R-:W-:Y:S05]  /*4b40*/  EXIT ;  /* 0x000000000000794d */ /* 0x010fea0003800000 */
.L_x_68:
[----:B------:R-:W-:-:S09]  /*4b50*/  UISETP.NE.OR UP0, UPT, UR13, 0x3, !UP3 ;  /* 0x000000030d00788c */ /* 0x000fd2000df05670 */
[----:B------:R-:W-:Y:S05]  /*4b60*/  BRA.U UP0, `(.L_x_98) ;  /* 0x0000001100c07547 */ /* 0x000fea000b800000 */
[----:B------:R-:W1:Y:S01]  /*4b70*/  LDCU UR31, c[0x0][0x370] ;  /* 0x00006e00ff1f77ac */ /* 0x000e620008000800 */
[----:B------:R-:W2:Y:S01]  /*4b80*/  LDC.64 R16, c[0x0][0x348] ;  /* 0x0000d200ff107b82 */ /* 0x000ea20000000a00 */
[----:B------:R-:W-:Y:S02]  /*4b90*/  HFMA2 R13, -RZ, RZ, 0, 0 ;  /* 0x00000000ff0d7431 */ /* 0x000fe400000001ff */
[----:B------:R-:W-:Y:S01]  /*4ba0*/  IMAD.MOV.U32 R15, RZ, RZ, 0x1 ;  /* 0x00000001ff0f7424 */ /* 0x000fe200078e00ff */
[----:B------:R-:W1:Y:S01]  /*4bb0*/  LDCU.128 UR48, c[0x0][0xb10] ;  /* 0x00016200ff3077ac */ /* 0x000e620008000c00 */
[----:B------:R-:W-:Y:S01]  /*4bc0*/  IMAD.MOV.U32 R14, RZ, RZ, RZ ;  /* 0x000000ffff0e7224 */ /* 0x000fe200078e00ff */
[----:B------:R-:W-:Y:S01]  /*4bd0*/  MOV R7, 0x1000 ;  /* 0x0000100000077802 */ /* 0x000fe20000000f00 */
[----:B------:R-:W3:Y:S01]  /*4be0*/  LDCU UR30, c[0x0][0x374] ;  /* 0x00006e80ff1e77ac */ /* 0x000ee20008000800 */
[----:B------:R-:W4:Y:S01]  /*4bf0*/  LDC.64 R2, c[0x0][0x888] ;  /* 0x00022200ff027b82 */ /* 0x000f220000000a00 */
[----:B------:R-:W3:Y:S01]  /*4c00*/  LDCU UR15, c[0x0][0xb0c] ;  /* 0x00016180ff0f77ac */ /* 0x000ee20008000800 */
[----:B------:R-:W2:Y:S06]  /*4c10*/  LDCU UR54, c[0x0][0xb20] ;  /* 0x00016400ff3677ac */ /* 0x000eac0008000800 */
[----:B------:R-:W4:Y:S01]  /*4c20*/  LDC.64 R4, c[0x0][0x890] ;  /* 0x00022400ff047b82 */ /* 0x000f220000000a00 */
[----:B------:R-:W2:Y:S01]  /*4c30*/  LDCU UR4, c[0x0][0xb30] ;  /* 0x00016600ff0477ac */ /* 0x000ea20008000800 */
[----:B------:R-:W-:Y:S01]  /*4c40*/  UMOV UR21, 0x400 ;  /* 0x0000040000157882 */ /* 0x000fe20000000000 */
[----:B-1----:R-:W-:-:S02]  /*4c50*/  UIMAD.WIDE.U32 UR6, UR31, UR48, URZ ;  /* 0x000000301f0672a5 */ /* 0x002fc4000f8e00ff */
[----:B---3--:R-:W-:Y:S02]  /*4c60*/  UIMAD.WIDE.U32 UR8, UR30, UR51, URZ ;  /* 0x000000331e0872a5 */ /* 0x008fe4000f8e00ff */
[----:B------:R-:W-:Y:S02]  /*4c70*/  ULEA UR21, UR58, UR21, 0x18 ;  /* 0x000000153a157291 */ /* 0x000fe4000f8ec0ff */
[----:B------:R-:W-:Y:S02]  /*4c80*/  UPLOP3.LUT UP2, UPT, UPT, UPT, UPT, 0x40, 0x4 ;  /* 0x000000000004789c */ /* 0x000fe40003f4e870 */
[----:B------:R-:W-:Y:S02]  /*4c90*/  UIADD3 UR37, UPT, UPT, UR21, 0x118, URZ ;  /* 0x0000011815257890 */ /* 0x000fe4000fffe0ff */
[----:B------:R-:W-:Y:S02]  /*4ca0*/  UIADD3 UR41, UPT, UPT, UR21, 0x100, URZ ;  /* 0x0000010015297890 */ /* 0x000fe4000fffe0ff */
[----:B------:R-:W-:-:S02]  /*4cb0*/  UIADD3 UR33, UPT, UPT, UR21, 0x108, URZ ;  /* 0x0000010815217890 */ /* 0x000fc4000fffe0ff */
[----:B------:R-:W-:Y:S01]  /*4cc0*/  UIADD3 UR25, UPT, UPT, UR21, 0x110, URZ ;  /* 0x0000011015197890 */ /* 0x000fe2000fffe0ff */
[----:B------:R-:W-:Y:S01]  /*4cd0*/  UMOV UR6, UR7 ;  /* 0x0000000700067c82 */ /* 0x000fe20008000000 */
[----:B------:R-:W-:Y:S01]  /*4ce0*/  UMOV UR47, UR9 ;  /* 0x00000009002f7c82 */ /* 0x000fe20008000000 */
[----:B------:R-:W-:Y:S02]  /*4cf0*/  UISETP.GE.AND UP0, UPT, UR45, 0x1, UPT ;  /* 0x000000012d00788c */ /* 0x000fe4000bf06270 */
[----:B------:R-:W-:Y:S01]  /*4d00*/  UISETP.NE.AND UP4, UPT, UR45, 0x1, UPT ;  /* 0x000000012d00788c */ /* 0x000fe2000bf85270 */
[----:B------:R-:W1:Y:S01]  /*4d10*/  LDCU.64 UR22, c[0x0][0xb28] ;  /* 0x00016500ff1677ac */ /* 0x000e620008000a00 */
[----:B------:R-:W-:Y:S02]  /*4d20*/  UISETP.NE.AND UP6, UPT, UR15, 0x1, UPT ;  /* 0x000000010f00788c */ /* 0x000fe4000bfc5270 */
[----:B------:R-:W-:Y:S02]  /*4d30*/  UISETP.NE.AND UP5, UPT, UR50, 0x1, UPT ;  /* 0x000000013200788c */ /* 0x000fe4000bfa5270 */
[----:B------:R-:W-:-:S02]  /*4d40*/  UPRMT UR37, UR58, 0x654, UR37 ;  /* 0x000006543a257896 */ /* 0x000fc40008000025 */
[----:B------:R-:W-:Y:S02]  /*4d50*/  USHF.R.U32.HI UR52, URZ, UR49, UR6 ;  /* 0x00000031ff347299 */ /* 0x000fe40008011606 */
[----:B------:R-:W-:Y:S02]  /*4d60*/  UPRMT UR46, UR58, 0x654, UR41 ;  /* 0x000006543a2e7896 */ /* 0x000fe40008000029 */
[----:B------:R-:W-:Y:S02]  /*4d70*/  UPRMT UR39, UR58, 0x654, UR33 ;  /* 0x000006543a277896 */ /* 0x000fe40008000021 */
[----:B------:R-:W-:Y:S02]  /*4d80*/  UPRMT UR38, UR58, 0x654, UR25 ;  /* 0x000006543a267896 */ /* 0x000fe40008000019 */
[----:B--2---:R-:W-:Y:S02]  /*4d90*/  USHF.R.U32.HI UR47, URZ, UR54, UR47 ;  /* 0x00000036ff2f7299 */ /* 0x004fe4000801162f */
[----:B------:R-:W-:-:S11]  /*4da0*/  UISETP.NE.AND UP3, UPT, UR4, 0x1, UPT ;  /* 0x000000010400788c */ /* 0x000fd6000bf65270 */
.L_x_109:
[C---:B------:R-:W-:Y:S02]  /*4db0*/  LEA R12, R14.reuse, UR21, 0x3 ;  /* 0x000000150e0c7c11 */ /* 0x040fe4000f8e18ff */
[----:B------:R-:W-:Y:S02]  /*4dc0*/  SHF.L.U32 R9, R13, 0x1f, RZ ;  /* 0x0000001f0d097819 */ /* 0x000fe400000006ff */
[----:B------:R-:W-:Y:S02]  /*4dd0*/  LEA R10, R14, UR21, 0x4 ;  /* 0x000000150e0a7c11 */ /* 0x000fe4000f8e20ff */
[----:B------:R-:W2:Y:S02]  /*4de0*/  SYNCS.PHASECHK.TRANS64.TRYWAIT P0, [R12+URZ+0x150], R9 ;  /* 0x000150090c0075a7 */ /* 0x000ea400080011ff */
[----:B--23--:R-:W-:Y:S05]  /*4df0*/  @!P0 BRA `(.L_x_99) ;  /* 0x0000006400288947 */ /* 0x00cfea0003800000 */
.L_x_210:
[----:B--2---:R-:W2:Y:S01]  /*4e00*/  LDS.128 R8, [R10+0x1e0] ;  /* 0x0001e0000a087984 */ /* 0x004ea20000000c00 */
[----:B------:R-:W-:Y:S01]  /*4e10*/  UISETP.GE.AND UP0, UPT, UR45, 0x1, UPT ;  /* 0x000000012d00788c */ /* 0x000fe2000bf06270 */
[----:B------:R-:W-:Y:S01]  /*4e20*/  @!PT LDS RZ, [RZ] ;  /* 0x00000000fffff984 */ /* 0x000fe20000000800 */
[----:B------:R-:W-:Y:S01]  /*4e30*/  @!PT LDS RZ, [RZ] ;  /* 0x00000000fffff984 */ /* 0x000fe20000000800 */
[----:B------:R-:W-:Y:S01]  /*4e40*/  @!PT LDS RZ, [RZ] ;  /* 0x00000000fffff984 */ /* 0x000fe20000000800 */
[----:B------:R-:W-:Y:S01]  /*4e50*/  @!PT LDS RZ, [RZ] ;  /* 0x00000000fffff984 */ /* 0x000fe20000000800 */
[----:B------:R3:W-:Y:S06]  /*4e60*/  MEMBAR.ALL.CTA ;  /* 0x0000000000007992 */ /* 0x0007ec0000008000 */
[----:B---3--:R-:W3:Y:S01]  /*4e70*/  FENCE.VIEW.ASYNC.S ;  /* 0x00000000000073c6 */ /* 0x008ee20000000000 */
[----:B--2---:R-:W-:Y:S11]  /*4e80*/  LOP3.LUT P0, RZ, R10, 0x1, RZ, 0xc0, !PT ;  /* 0x000000010aff7812 */ /* 0x004ff6000780c0ff */
[----:B------:R-:W-:Y:S02]  /*4e90*/  @!UPT UIADD3 URZ, UPT, UPT, URZ, URZ, URZ ;  /* 0x000000fffffff290 */ /* 0x000fe4000fffe0ff */
[----:B---3--:R-:W-:Y:S01]  /*4ea0*/  VOTEU.ANY UP1, P0 ;  /* 0x0000000000ff7886 */ /* 0x008fe20000020100 */
[----:B------:R-:W-:Y:S11]  /*4eb0*/  PLOP3.LUT P0, PT, PT, PT, UP1, 0x80, 0x8 ;  /* 0x000000000008781c */ /* 0x000ff60003f0f018 */
[----:B------:R-:W-:Y:S02]  /*4ec0*/  @!UPT UIADD3 URZ, UPT, UPT, URZ, URZ, URZ ;  /* 0x000000fffffff290 */ /* 0x000fe4000fffe0ff */
[----:B------:R-:W-:Y:S02]  /*4ed0*/  @P0 SHF.R.U32.HI R0, RZ, 0x10, R9 ;  /* 0x00000010ff000819 */ /* 0x000fe40000011609 */
[----:B------:R-:W-:Y:S02]  /*4ee0*/  @P0 MOV R6, R8 ;  /* 0x0000000800060202 */ /* 0x000fe40000000f00 */
[----:B------:R-:W-:Y:S01]  /*4ef0*/  @P0 R2UR UR4, R0 ;  /* 0x00000000000402ca */ /* 0x000fe200000e0000 */
[----:B------:R-:W-:Y:S01]  /*4f00*/  VIADD R0, R12, 0x160 ;  /* 0x000001600c007836 */ /* 0x000fe20000000000 */
[----:B------:R-:W-:Y:S02]  /*4f10*/  @P0 LOP3.LUT R8, R9, 0xffff, RZ, 0xc0, !PT ;  /* 0x0000ffff09080812 */ /* 0x000fe400078ec0ff */
[----:B------:R-:W-:Y:S02]  /*4f20*/  @P0 R2UR UR6, R6 ;  /* 0x00000000060602ca */ /* 0x000fe400000e0000 */
[----:B------:R-:W-:Y:S02]  /*4f30*/  PRMT R0, RZ, 0x654, R0 ;  /* 0x00000654ff007816 */ /* 0x000fe40000000000 */
[----:B------:R-:W-:Y:S02]  /*4f40*/  @P0 R2UR UR5, R8 ;  /* 0x00000000080502ca */ /* 0x000fe400000e0000 */
[----:B------:R2:W-:Y:S03]  /*4f50*/  SYNCS.ARRIVE.TRANS64.RED.A1T0 RZ, [R0+URZ], RZ ;  /* 0x000000ff00ff79a7 */ /* 0x0005e600081004ff */
[----:B------:R-:W-:Y:S04]  /*4f60*/  @UP1 UMOV UR29, UR4 ;  /* 0x00000004001d1c82 */ /* 0x000fe80008000000 */
[----:B------:R-:W-:Y:S04]  /*4f70*/  @UP1 UMOV UR14, UR6 ;  /* 0x00000006000e1c82 */ /* 0x000fe80008000000 */
[----:B------:R-:W-:Y:S01]  /*4f80*/  @UP1 UMOV UR13, UR5 ;  /* 0x00000005000d1c82 */ /* 0x000fe20008000000 */
[----:B------:R-:W-:Y:S05]  /*4f90*/  BRA.U !UP0, `(.L_x_100) ;  /* 0x0000000108a47547 */ /* 0x000fea000b800000 */
[----:B------:R-:W-:Y:S02]  /*4fa0*/  UIMAD.WIDE.U32 UR16, UR13, UR51, URZ ;  /* 0x000000330d1072a5 */ /* 0x000fe4000f8e00ff */
[----:B------:R-:W-:Y:S02]  /*4fb0*/  UIMAD.WIDE.U32 UR18, UR14, UR48, URZ ;  /* 0x000000300e1272a5 */ /* 0x000fe4000f8e00ff */
[----:B------:R-:W-:Y:S02]  /*4fc0*/  USEL UR4, UR30, UR47, !UP5 ;  /* 0x0000002f1e047287 */ /* 0x000fe4000e800000 */
[----:B------:R-:W-:Y:S02]  /*4fd0*/  USEL UR7, UR31, UR52, !UP6 ;  /* 0x000000341f077287 */ /* 0x000fe4000f000000 */
[----:B-1----:R-:W-:Y:S02]  /*4fe0*/  UIMAD.WIDE.U32 UR8, UR4, UR22, URZ ;  /* 0x00000016040872a5 */ /* 0x002fe4000f8e00ff */
[----:B------:R-:W-:Y:S01]  /*4ff0*/  UIMAD.WIDE.U32 UR10, UR7, UR22, URZ ;  /* 0x00000016070a72a5 */ /* 0x000fe2000f8e00ff */
[----:B------:R-:W-:Y:S02]  /*5000*/  UMOV UR5, UR17 ;  /* 0x0000001100057c82 */ /* 0x000fe40008000000 */
[----:B------:R-:W-:Y:S03]  /*5010*/  USHF.R.U32.HI UR6, URZ, UR54, UR5 ;  /* 0x00000036ff067299 */ /* 0x000fe60008011605 */
[----:B------:R-:W-:Y:S01]  /*5020*/  UMOV UR5, UR19 ;  /* 0x0000001300057c82 */ /* 0x000fe20008000000 */
[----:B------:R-:W-:Y:S02]  /*5030*/  USEL UR6, UR13, UR6, !UP5 ;  /* 0x000000060d067287 */ /* 0x000fe4000e800000 */
[----:B------:R-:W-:Y:S03]  /*5040*/  USHF.R.U32.HI UR12, URZ, UR49, UR5 ;  /* 0x00000031ff0c7299 */ /* 0x000fe60008011605 */
[----:B------:R-:W-:Y:S02]  /*5050*/  UMOV UR5, UR9 ;  /* 0x0000000900057c82 */ /* 0x000fe40008000000 */
[----:B------:R-:W-:Y:S03]  /*5060*/  @UP4 USHF.R.U32.HI UR4, URZ, UR23, UR5 ;  /* 0x00000017ff044299 */ /* 0x000fe60008011605 */
[----:B------:R-:W-:Y:S01]  /*5070*/  UMOV UR5, UR11 ;  /* 0x0000000b00057c82 */ /* 0x000fe20008000000 */
[----:B------:R-:W-:Y:S02]  /*5080*/  UIMAD UR4, UR45, UR4, URZ ;  /* 0x000000042d0472a4 */ /* 0x000fe4000f8e02ff */
[----:B------:R-:W-:Y:S02]  /*5090*/  @UP4 USHF.R.U32.HI UR7, URZ, UR23, UR5 ;  /* 0x00000017ff074299 */ /* 0x000fe40008011605 */
[----:B------:R-:W-:Y:S02]  /*50a0*/  UIMAD.WIDE.U32 UR10, UR6, UR22, URZ ;  /* 0x00000016060a72a5 */ /* 0x000fe4000f8e00ff */
[----:B------:R-:W-:Y:S02]  /*50b0*/  USEL UR5, UR14, UR12, !UP6 ;  /* 0x0000000c0e057287 */ /* 0x000fe4000f000000 */
[----:B------:R-:W-:Y:S02]  /*50c0*/  UIMAD UR8, UR45, UR7, URZ ;  /* 0x000000072d0872a4 */ /* 0x000fe4000f8e02ff */
[----:B------:R-:W-:Y:S03]  /*50d0*/  UISETP.GE.AND UP0, UPT, UR6, UR4, UPT ;  /* 0x000000040600728c */ /* 0x000fe6000bf06270 */
[----:B------:R-:W-:Y:S01]  /*50e0*/  UMOV UR4, UR11 ;  /* 0x0000000b00047c82 */ /* 0x000fe20008000000 */
[----:B------:R-:W-:Y:S02]  /*50f0*/  UISETP.GE.OR UP0, UPT, UR5, UR8, UP0 ;  /* 0x000000080500728c */ /* 0x000fe40008706670 */
[----:B------:R-:W-:Y:S02]  /*5100*/  USHF.R.U32.HI UR4, URZ, UR23, UR4 ;  /* 0x00000017ff047299 */ /* 0x000fe40008011604 */
[----:B------:R-:W-:Y:S02]  /*5110*/  UIMAD.WIDE.U32 UR8, UR5, UR22, URZ ;  /* 0x00000016050872a5 */ /* 0x000fe4000f8e00ff */
[----:B------:R-:W-:Y:S04]  /*5120*/  USEL UR10, UR6, UR4, !UP4 ;  /* 0x00000004060a7287 */ /* 0x000fe8000e000000 */
[----:B------:R-:W-:Y:S01]  /*5130*/  UIADD3 UR11, UPT, UPT, -UR10, URZ, URZ ;  /* 0x000000ff0a0b7290 */ /* 0x000fe2000fffe1ff */
[----:B------:R-:W-:Y:S02]  /*5140*/  @!UP0 UMOV UR4, UR9 ;  /* 0x0000000900048c82 */ /* 0x000fe40008000000 */
[----:B------:R-:W-:Y:S02]  /*5150*/  @!UP0 USHF.R.U32.HI UR4, URZ, UR23, UR4 ;  /* 0x00000017ff048299 */ /* 0x000fe40008011604 */
[----:B------:R-:W-:Y:S02]  /*5160*/  UIMAD UR8, UR45, UR11, UR6 ;  /* 0x0000000b2d0872a4 */ /* 0x000fe4000f8e0206 */
[----:B------:R-:W-:Y:S04]  /*5170*/  @!UP0 USEL UR4, UR5, UR4, !UP4 ;  /* 0x0000000405048287 */ /* 0x000fe8000e000000 */
[----:B------:R-:W-:Y:S02]  /*5180*/  @!UP0 UIMAD UR7, UR7, UR8, UR4 ;  /* 0x00000008070782a4 */ /* 0x000fe4000f8e0204 */
[----:B------:R-:W-:Y:S02]  /*5190*/  @!UP0 UIADD3 UR9, UPT, UPT, UR10, -UR4, URZ ;  /* 0x800000040a098290 */ /* 0x000fe4000fffe0ff */
[----:B------:R-:W-:Y:S02]  /*51a0*/  UIADD3 UR8, UPT, UPT, -UR6, URZ, URZ ;  /* 0x000000ff06087290 */ /* 0x000fe4000fffe1ff */
[----:B------:R-:W-:Y:S02]  /*51b0*/  UIADD3 UR4, UPT, UPT, -UR5, URZ, URZ ;  /* 0x000000ff05047290 */ /* 0x000fe4000fffe1ff */
[----:B------:R-:W-:Y:S03]  /*51c0*/  @!UP0 UIMAD UR6, UR9, UR45, UR5 ;  /* 0x0000002d090682a4 */ /* 0x000fe6000f8e0205 */
[----:B------:R-:W-:Y:S01]  /*51d0*/  @!UP0 UMOV UR5, UR7 ;  /* 0x0000000700058c82 */ /* 0x000fe20008000000 */
[----:B------:R-:W-:Y:S02]  /*51e0*/  UIMAD UR7, UR15, UR4, UR14 ;  /* 0x000000040f0772a4 */ /* 0x000fe4000f8e020e */
[----:B------:R-:W-:Y:S02]  /*51f0*/  UIMAD UR4, UR50, UR8, UR13 ;  /* 0x00000008320472a4 */ /* 0x000fe4000f8e020d */
[----:B------:R-:W-:Y:S02]  /*5200*/  UIMAD UR14, UR5, UR15, UR7 ;  /* 0x0000000f050e72a4 */ /* 0x000fe4000f8e0207 */
[----:B------:R-:W-:Y:S11]  /*5210*/  UIMAD UR13, UR6, UR50, UR4 ;  /* 0x00000032060d72a4 */ /* 0x000ff6000f8e0204 */
[----:B------:R-:W-:Y:S01]  /*5220*/  @!UPT UIADD3 URZ, UPT, UPT, URZ, URZ, URZ ;  /* 0x000000fffffff290 */ /* 0x000fe2000fffe0ff */
.L_x_100:
[----:B------:R-:W3:Y:S01]  /*5230*/  @!UP3 LDCU.128 UR8, c[0x0][0xb10] ;  /* 0x00016200ff08b7ac */ /* 0x000ee20008000c00 */
[C---:B----4-:R-:W-:Y:S02]  /*5240*/  ISETP.NE.U32.AND P1, PT, R4.reuse, RZ, PT ;  /* 0x000000ff0400720c */ /* 0x050fe40003f25070 */
[----:B------:R-:W-:Y:S02]  /*5250*/  ISETP.NE.U32.AND P0, PT, R4, RZ, PT ;  /* 0x000000ff0400720c */ /* 0x000fe40003f05070 */
[C---:B------:R-:W-:Y:S02]  /*5260*/  ISETP.NE.AND.EX P1, PT, R5.reuse, RZ, PT, P1 ;  /* 0x000000ff0500720c */ /* 0x040fe40003f25310 */
[----:B------:R-:W-:Y:S01]  /*5270*/  ISETP.NE.AND.EX P0, PT, R5, RZ, PT, P0 ;  /* 0x000000ff0500720c */ /* 0x000fe20003f05300 */
[----:B------:R-:W4:Y:S01]  /*5280*/  @!UP3 LDCU UR5, c[0x0][0xb0c] ;  /* 0x00016180ff05b7ac */ /* 0x000f220008000800 */
[----:B------:R-:W-:Y:S01]  /*5290*/  SHF.L.U32 R9, R15, 0x1f, RZ ;  /* 0x0000001f0f097819 */ /* 0x000fe200000006ff */
[----:B------:R-:W-:Y:S02]  /*52a0*/  USHF.L.U32 UR42, UR32, 0x8, URZ ;  /* 0x00000008202a7899 */ /* 0x000fe400080006ff */
[----:B------:R-:W-:Y:S02]  /*52b0*/  USHF.L.U32 UR43, UR20, 0x6, URZ ;  /* 0x00000006142b7899 */ /* 0x000fe400080006ff */
[----:B---3--:R-:W-:Y:S07]  /*52c0*/  UIMAD.WIDE.U32 UR6, UR14, UR8, URZ ;  /* 0x000000080e0672a5 */ /* 0x008fee000f8e00ff */
[----:B------:R-:W-:Y:S01]  /*52d0*/  @!UP3 UMOV UR4, UR7 ;  /* 0x000000070004bc82 */ /* 0x000fe20008000000 */
[----:B----4-:R-:W-:Y:S02]  /*52e0*/  @!UP3 UISETP.NE.AND UP0, UPT, UR5, 0x1, UPT ;  /* 0x000000010500b88c */ /* 0x010fe4000bf05270 */
[----:B------:R-:W-:Y:S02]  /*52f0*/  @!UP3 USHF.R.U32.HI UR4, URZ, UR9, UR4 ;  /* 0x00000009ff04b299 */ /* 0x000fe40008011604 */
[----:B------:R-:W-:Y:S02]  /*5300*/  UIMAD.WIDE.U32 UR6, UR13, UR11, URZ ;  /* 0x0000000b0d0672a5 */ /* 0x000fe4000f8e00ff */
[----:B------:R-:W-:Y:S02]  /*5310*/  @!UP3 USEL UR8, UR14, UR4, !UP0 ;  /* 0x000000040e08b287 */ /* 0x000fe4000c000000 */
[----:B------:R-:W-:Y:S03]  /*5320*/  @!UP3 UISETP.NE.AND UP0, UPT, UR10, 0x1, UPT ;  /* 0x000000010a00b88c */ /* 0x000fe6000bf05270 */
[----:B------:R-:W-:Y:S02]  /*5330*/  @!UP3 UMOV UR6, UR7 ;  /* 0x000000070006bc82 */ /* 0x000fe40008000000 */
[----:B------:R-:W3:Y:S02]  /*5340*/  @!UP3 LDCU UR4, c[0x0][0xb20] ;  /* 0x00016400ff04b7ac */ /* 0x000ee40008000800 */
[----:B---3--:R-:W-:Y:S04]  /*5350*/  @!UP3 USHF.R.U32.HI UR6, URZ, UR4, UR6 ;  /* 0x00000004ff06b299 */ /* 0x008fe80008011606 */
[----:B------:R-:W-:Y:S04]  /*5360*/  @!UP3 USEL UR6, UR13, UR6, !UP0 ;  /* 0x000000060d06b287 */ /* 0x000fe8000c000000 */
[----:B------:R-:W-:Y:S02]  /*5370*/  @!UP3 UIADD3 UR4, UPT, UPT, -UR8, UR6, URZ ;  /* 0x000000060804b290 */ /* 0x000fe4000fffe1ff */
[----:B------:R-:W-:Y:S02]  /*5380*/  @!UP3 UIADD3 UR6, UPT, UPT, UR8, -UR6, URZ ;  /* 0x800000060806b290 */ /* 0x000fe4000fffe0ff */
[----:B------:R-:W-:Y:S02]  /*5390*/  @!UP3 UIMAD UR14, UR4, UR5, UR14 ;  /* 0x00000005040eb2a4 */ /* 0x000fe4000f8e020e */
[----:B------:R-:W-:Y:S01]  /*53a0*/  @!UP3 UIMAD UR13, UR6, UR10, UR13 ;  /* 0x0000000a060db2a4 */ /* 0x000fe2000f8e020d */
[----:B------:R-:W-:Y:S11]  /*53b0*/  BRA.U UP2, `(.L_x_101) ;  /* 0x0000000102107547 */ /* 0x000ff6000b800000 */
[----:B--2---:R-:W-:Y:S04]  /*53c0*/  MOV R0, UR53 ;  /* 0x0000003500007c02 */ /* 0x004fe80008000f00 */
[----:B------:R-:W-:Y:S04]  /*53d0*/  SHF.L.U32 R11, R0, 0x1f, RZ ;  /* 0x0000001f000b7819 */ /* 0x000fe800000006ff */
[----:B------:R-:W2:Y:S02]  /*53e0*/  SYNCS.PHASECHK.TRANS64.TRYWAIT P2, [UR21+0x148], R11 ;  /* 0x0001480bff0075a7 */ /* 0x000ea40008041115 */
[----:B--2---:R-:W-:Y:S05]  /*53f0*/  @!P2 BRA `(.L_x_102) ;  /* 0x0000005c00bca947 */ /* 0x004fea0003800000 */
.L_x_101:
[----:B------:R-:W-:Y:S05]  /*5400*/  @!P1 BRA `(.L_x_103) ;  /* 0x0000000000309947 */ /* 0x000fea0003800000 */
[----:B------:R-:W-:Y:S01]  /*5410*/  ISETP.NE.U32.AND P1, PT, R2, RZ, PT ;  /* 0x000000ff0200720c */ /* 0x000fe20003f25070 */
[----:B------:R-:W3:Y:S01]  /*5420*/  LDCU.64 UR4, c[0x0][0x358] ;  /* 0x00006b00ff0477ac */ /* 0x000ee20008000a00 */
[----:B------:R-:W-:Y:S02]  /*5430*/  IMAD.MOV.U32 R86, RZ, RZ, 0x1 ;  /* 0x00000001ff567424 */ /* 0x000fe400078e00ff */
[----:B------:R-:W-:Y:S11]  /*5440*/  ISETP.NE.AND.EX P1, PT, R3, RZ, PT, P1 ;  /* 0x000000ff0300720c */ /* 0x000ff60003f25310 */
[----:B------:R-:W-:Y:S02]  /*5450*/  @!UPT UIADD3 URZ, UPT, UPT, URZ, URZ, URZ ;  /* 0x000000fffffff290 */ /* 0x000fe4000fffe0ff */
[----:B--2---:R-:W2:Y:S01]  /*5460*/  @P1 LDC.64 R10, c[0x0][0x888] ;  /* 0x00022200ff0a1b82 */ /* 0x004ea20000000a00 */
[----:B------:R-:W-:Y:S04]  /*5470*/  @P1 IMAD R0, R4, UR36, RZ ;  /* 0x0000002404001c24 */ /* 0x000fe8000f8e02ff */
[----:B--2---:R-:W-:Y:S04]  /*5480*/  @P1 IMAD.WIDE R10, R0, 0x4, R10 ;  /* 0x00000004000a1825 */ /* 0x004fe800078e020a */
[----:B------:R-:W-:Y:S01]  /*5490*/  HFMA2 R0, -RZ, RZ, 0, 5.9604644775390625e-08 ;  /* 0x00000001ff007431 */ /* 0x000fe200000001ff */
[----:B---3-5:R3:W5:Y:S04]  /*54a0*/  @P1 LDG.E R41, desc[UR4][R10.64] ;  /* 0x000000040a291981 */ /* 0x028768000c1e1900 */
[----:B------:R-:W-:Y:S01]  /*54b0*/  @!P1 PRMT R86, R0, 0x7610, R86 ;  /* 0x0000761000569816 */ /* 0x000fe20000000056 */
[----:B---3--:R-:W4:Y:S06]  /*54c0*/  @!P1 LDC R41, c[0x0][0x880] ;  /* 0x00022000ff299b82 */ /* 0x008f2c0000000800 */
.L_x_103:
[----:B----45:R-:W-:Y:S01]  /*54d0*/  @!P0 FSETP.EQ.AND P1, PT, R41, RZ, PT ;  /* 0x000000ff2900820b */ /* 0x030fe20003f22000 */
[----:B------:R-:W-:Y:S01]  /*54e0*/  @!UPT UIADD3 URZ, UPT, UPT, URZ, URZ, URZ ;  /* 0x000000fffffff290 */ /* 0x000fe2000fffe0ff */
[----:B------:R-:W-:Y:S11]  /*54f0*/  @!P0 BRA `(.L_x_104) ;  /* 0x0000000000188947 */ /* 0x000ff60003800000 */
[----:B------:R-:W-:Y:S02]  /*5500*/  LOP3.LUT P0, RZ, R86, 0xff, RZ, 0xc0, !PT ;  /* 0x000000ff56ff7812 */ /* 0x000fe4000780c0ff */
[----:B------:R-:W-:Y:S04]  /*5510*/  ISETP.NE.U32.AND P1, PT, R2, RZ, PT ;  /* 0x000000ff0200720c */ /* 0x000fe80003f25070 */
[----:B------:R-:W-:Y:S04]  /*5520*/  ISETP.NE.AND.EX P1, PT, R3, RZ, PT, P1 ;  /* 0x000000ff0300720c */ /* 0x000fe80003f25310 */
[----:B------:R-:W-:Y:S03]  /*5530*/  PLOP3.LUT P1, PT, P1, PT, PT, 0x8, 0x80 ;  /* 0x000000000080781c */ /* 0x000fe60000f2e170 */
[----:B------:R-:W-:Y:S11]  /*5540*/  @P0 FSETP.EQ.AND P1, PT, R41, RZ, PT ;  /* 0x000000ff2900020b */ /* 0x000ff60003f22000 */
[----:B------:R-:W-:Y:S02]  /*5550*/  @!UPT UIADD3 URZ, UPT, UPT, URZ, URZ, URZ ;  /* 0x000000fffffff290 */ /* 0x000fe4000fffe0ff */
.L_x_104:
[----:B------:R-:W3:Y:S01]  /*5560*/  SYNCS.PHASECHK.TRANS64.TRYWAIT P2, [UR21+0x120], R9 ;  /* 0x00012009ff0075a7 */ /* 0x000ee20008041115 */
[----:B------:R-:W-:Y:S04]  /*5570*/  ELECT P0, URZ, PT ;  /* 0x0000000000ff782f */ /* 0x000fe80003800000 */
[----:B------:R-:W-:Y:S11]  /*5580*/  PLOP3.LUT P1, PT, P1, P0, PT, 0xf2, 0x2f ;  /* 0x00000000002f781c */ /* 0x000ff60000f21e72 */
[----:B------:R-:W-:Y:S02]  /*5590*/  @!UPT UIADD3 URZ, UPT, UPT, URZ, URZ, URZ ;  /* 0x000000fffffff290 */ /* 0x000fe4000fffe0ff */
[----:B------:R-:W-:Y:S05]  /*55a0*/  @!P1 IADD3 R8, P0, PT, R16, 0x580, RZ ;  /* 0x0000058010089810 */ /* 0x000fea0007f1e0ff */
[----:B------:R-:W-:Y:S01]  /*55b0*/  @!P1 IMAD.X R6, RZ, RZ, R17, P0 ;  /* 0x000000ffff069224 */ /* 0x000fe200000e0611 */
[----:B---3--:R-:W-:Y:S07]  /*55c0*/  @!P2 BRA `(.L_x_105) ;  /* 0x0000005c0060a947 */ /* 0x008fee0003800000 */
.L_x_213:
[----:B------:R-:W-:Y:S01]  /*55d0*/  @!P1 R2UR UR5, R8 ;  /* 0x00000000080592ca */ /* 0x000fe200000e0000 */
[----:B------:R-:W-:Y:S01]  /*55e0*/  VOTEU.ALL UP0, P1 ;  /* 0x0000000000ff7886 */ /* 0x000fe20000800000 */
[----:B------:R-:W-:Y:S01]  /*55f0*/  @!P1 R2UR UR4, R6 ;  /* 0x00000000060492ca */ /* 0x000fe200000e0000 */
[----:B------:R-:W-:Y:S01]  /*5600*/  UMOV UR6, 0x0 ;  /* 0x0000000000067882 */ /* 0x000fe20000000000 */
[----:B------:R-:W-:Y:S01]  /*5610*/  UMOV UR7, 0x10000000 ;  /* 0x1000000000077882 */ /* 0x000fe20000000000 */
[----:B------:R-:W-:Y:S01]  /*5620*/  UMOV UR44, UR36 ;  /* 0x00000024002c7c82 */ /* 0x000fe20008000000 */
[----:B------:R-:W-:Y:S01]  /*5630*/  @!UP0 UIADD3 UR40, UPT, UPT, UR21, 0x300, URZ ;  /* 0x0000030015288890 */ /* 0x000fe2000fffe0ff */
[----:B--2---:R-:W-:Y:S01]  /*5640*/  @!P1 IMAD.MOV.U32 R0, RZ, RZ, 0x1000 ;  /* 0x00001000ff009424 */ /* 0x004fe200078e00ff */
[----:B------:R-:W-:Y:S01]  /*5650*/  @!UP0 UIADD3 UR10, UPT, UPT, UR42, 0x80, URZ ;  /* 0x000000802a0a8890 */ /* 0x000fe2000fffe0ff */
[----:B------:R-:W-:Y:S01]  /*5660*/  @!P1 IADD3 R8, P0, PT, R16, 0x580, RZ ;  /* 0x0000058010089810 */ /* 0x000fe20007f1e0ff */
[----:B------:R-:W-:Y:S01]  /*5670*/  @!UP0 UIADD3 UR8, UPT, UPT, UR21, 0xb00, URZ ;  /* 0x00000b0015088890 */ /* 0x000fe2000fffe0ff */
[----:B------:R-:W-:Y:S02]  /*5680*/  VOTEU.ALL UP0, P1 ;  /* 0x0000000000ff7886 */ /* 0x000fe40000800000 */
[----:B------:R-:W-:Y:S01]  /*5690*/  IMAD.U32 R10, RZ, RZ, UR5 ;  /* 0x00000005ff0a7e24 */ /* 0x000fe2000f8e00ff */
[----:B------:R-:W-:Y:S01]  /*56a0*/  UMOV UR9, UR41 ;  /* 0x0000002900097c82 */ /* 0x000fe20008000000 */
[----:B------:R-:W-:Y:S01]  /*56b0*/  IMAD.U32 R11, RZ, RZ, UR4 ;  /* 0x00000004ff0b7e24 */ /* 0x000fe2000f8e00ff */
[----:B------:R-:W-:Y:S01]  /*56c0*/  UMOV UR11, UR43 ;  /* 0x0000002b000b7c82 */ /* 0x000fe20008000000 */
[----:B------:R-:W-:Y:S01]  /*56d0*/  UMOV UR12, UR36 ;  /* 0x00000024000c7c82 */ /* 0x000fe20008000000 */
[----:B------:R-:W-:Y:S01]  /*56e0*/  @!P1 R2UR UR4, R10 ;  /* 0x000000000a0492ca */ /* 0x000fe200000e0000 */
[----:B------:R-:W-:Y:S01]  /*56f0*/  @!P1 IMAD.X R6, RZ, RZ, R17, P0 ;  /* 0x000000ffff069224 */ /* 0x000fe200000e0611 */
[----:B------:R-:W-:Y:S11]  /*5700*/  @!P1 R2UR UR5, R11 ;  /* 0x000000000b0592ca */ /* 0x000ff600000e0000 */
[----:B------:R-:W-:Y:S02]  /*5710*/  @!UPT UIADD3 URZ, UPT, UPT, URZ, URZ, URZ ;  /* 0x000000fffffff290 */ /* 0x000fe4000fffe0ff */
[----:B------:R2:W-:Y:S01]  /*5720*/  @!UP0 UTMALDG.3D [UR40], [UR4], desc[UR6] ;  /* 0x00000628040085b4 */ /* 0x0005e20008011000 */
[----:B------:R-:W-:Y:S05]  /*5730*/  VOTEU.ALL UP0, P1 ;  /* 0x0000000000ff7886 */ /* 0x000fea0000800000 */
[----:B------:R2:W-:Y:S01]  /*5740*/  @!UP0 UTMALDG.3D [UR8], [UR4], desc[UR6] ;  /* 0x00000608040085b4 */ /* 0x0005e20008011000 */
[----:B------:R2:W-:Y:S01]  /*5750*/  @!P1 SYNCS.ARRIVE.TRANS64.RED.A0TR RZ, [UR21+0x100], R0 ;  /* 0x00010000ffff99a7 */ /* 0x0005e20008300415 */
[----:B------:R-:W-:Y:S01]  /*5760*/  SYNCS.ARRIVE.TRANS64.RED.A1T0 RZ, [UR46], RZ ;  /* 0x000000ffffff79a7 */ /* 0x000fe2000810042e */
[----:B------:R-:W3:Y:S02]  /*5770*/  SYNCS.PHASECHK.TRANS64.TRYWAIT P2, [UR21+0x128], R9 ;  /* 0x00012809ff0075a7 */ /* 0x000ee40008041115 */
[----:B--23--:R-:W-:Y:S05]  /*5780*/  @!P2 BRA `(.L_x_106) ;  /* 0x0000005c0008a947 */ /* 0x00cfea0003800000 */
.L_x_215:
        /* <DEDUP_REMOVED lines=10> */
[----:B------:R-:W-:Y:S02]  /*5830*/  @!UP0 UIADD3 UR10, UPT, UPT, UR42, 0xa0, URZ ;  /* 0x000000a02a0a8890 */ /* 0x000fe4000fffe0ff */
[----:B------:R-:W-:Y:S01]  /*5840*/  @!UP0 UIADD3 UR8, UPT, UPT, UR21, 0x1b00, URZ ;  /* 0x00001b0015088890 */ /* 0x000fe2000fffe0ff */
[----:B------:R-:W-:Y:S01]  /*5850*/  IMAD.U32 R10, RZ, RZ, UR5 ;  /* 0x00000005ff0a7e24 */ /* 0x000fe2000f8e00ff */
[----:B------:R-:W-:Y:S01]  /*5860*/  VOTEU.ALL UP0, P1 ;  /* 0x0000000000ff7886 */ /* 0x000fe20000800000 */
[----:B------:R-:W-:Y:S01]  /*5870*/  IMAD.U32 R11, RZ, RZ, UR4 ;  /* 0x00000004ff0b7e24 */ /* 0x000fe2000f8e00ff */
[----:B------:R-:W-:Y:S01]  /*5880*/  UMOV UR9, UR33 ;  /* 0x0000002100097c82 */ /* 0x000fe20008000000 */
[----:B------:R-:W-:Y:S01]  /*5890*/  UMOV UR11, UR43 ;  /* 0x0000002b000b7c82 */ /* 0x000fe20008000000 */
[----:B------:R-:W-:Y:S01]  /*58a0*/  @!P1 R2UR UR4, R10 ;  /* 0x000000000a0492ca */ /* 0x000fe200000e0000 */
[----:B------:R-:W-:Y:S01]  /*58b0*/  UMOV UR12, UR36 ;  /* 0x00000024000c7c82 */ /* 0x000fe20008000000 */
[----:B------:R-:W-:Y:S01]  /*58c0*/  @!P1 R2UR UR5, R11 ;  /* 0x000000000b0592ca */ /* 0x000fe200000e0000 */
[----:B------:R-:W-:Y:S11]  /*58d0*/  @!P1 IMAD.X R6, RZ, RZ, R17, P0 ;  /* 0x000000ffff069224 */ /* 0x000ff600000e0611 */
[----:B------:R-:W-:Y:S01]  /*58e0*/  @!UPT UIADD3 URZ, UPT, UPT, URZ, URZ, URZ ;  /* 0x000000fffffff290 */ /* 0x000fe2000fffe0ff */
[----:B------:R2:W-:Y:S01]  /*58f0*/  @!UP0 UTMALDG.3D [UR32], [UR4], desc[UR6] ;  /* 0x00000620040085b4 */ /* 0x0005e20008011000 */
[----:B------:R-:W-:Y:S05]  /*5900*/  VOTEU.ALL UP0, P1 ;  /* 0x0000000000ff7886 */ /* 0x000fea0000800000 */
[----:B------:R2:W-:Y:S01]  /*5910*/  @!UP0 UTMALDG.3D [UR8], [UR4], desc[UR6] ;  /* 0x00000608040085b4 */ /* 0x0005e20008011000 */
[----:B------:R2:W-:Y:S01]  /*5920*/  @!P1 SYNCS.ARRIVE.TRANS64.RED.A0TR RZ, [UR21+0x108], R0 ;  /* 0x00010800ffff99a7 */ /* 0x0005e20008300415 */
[----:B------:R-:W-:Y:S01]  /*5930*/  SYNCS.ARRIVE.TRANS64.RED.A1T0 RZ, [UR39], RZ ;  /* 0x000000ffffff79a7 */ /* 0x000fe20008100427 */
[----:B------:R-:W3:Y:S02]  /*5940*/  SYNCS.PHASECHK.TRANS64.TRYWAIT P2, [UR21+0x130], R9 ;  /* 0x00013009ff0075a7 */ /* 0x000ee40008041115 */
[----:B--23--:R-:W-:Y:S05]  /*5950*/  @!P2 BRA `(.L_x_107) ;  /* 0x0000005800aca947 */ /* 0x00cfea0003800000 */
.L_x_217:
        /* <DEDUP_REMOVED lines=9> */
[----:B------:R-:W-:Y:S01]  /*59f0*/  VIADD R14, R14, 0x1 ;  /* 0x000000010e0e7836 */ /* 0x000fe20000000000 */
        /* <DEDUP_REMOVED lines=10> */
[----:B------:R-:W-:Y:S11]  /*5aa0*/  UMOV UR12, UR36 ;  /* 0x00000024000c7c82 */ /* 0x000ff60008000000 */
        /* <DEDUP_REMOVED lines=8> */
.L_x_219:
[----:B------:R-:W-:Y:S01]  /*5b30*/  UIADD3 UR32, UPT, UPT, UR13, UR59, URZ ;  /* 0x0000003b0d207290 */ /* 0x000fe2000fffe0ff */
[----:B------:R-:W-:Y:S01]  /*5b40*/  @!P1 IADD3 R6, P0, PT, R16, 0x580, RZ ;  /* 0x0000058010069810 */ /* 0x000fe20007f1e0ff */
[----:B------:R-:W-:Y:S01]  /*5b50*/  UPLOP3.LUT UP2, UPT, UPT, UPT, UPT, 0x80, 0x8 ;  /* 0x000000000008789c */ /* 0x000fe20003f4f070 */
[----:B------:R-:W-:Y:S01]  /*5b60*/  R2UR UR24, R88 ;  /* 0x00000000581872ca */ /* 0x000fe200000e0000 */
[----:B------:R-:W-:Y:S01]  /*5b70*/  VOTEU.ALL UP0, P1 ;  /* 0x0000000000ff7886 */ /* 0x000fe20000800000 */
[----:B------:R-:W-:Y:S01]  /*5b80*/  @!P1 R2UR UR5, R6 ;  /* 0x00000000060592ca */ /* 0x000fe200000e0000 */
[----:B--2---:R-:W-:Y:S01]  /*5b90*/  @!P1 IMAD.X R0, RZ, RZ, R17, P0 ;  /* 0x000000ffff009224 */ /* 0x004fe200000e0611 */
[----:B------:R-:W-:Y:S01]  /*5ba0*/  UMOV UR6, 0x0 ;  /* 0x0000000000067882 */ /* 0x000fe20000000000 */
[----:B------:R-:W-:Y:S01]  /*5bb0*/  UMOV UR7, 0x10000000 ;  /* 0x1000000000077882 */ /* 0x000fe20000000000 */
[----:B------:R-:W-:Y:S01]  /*5bc0*/  @!UP0 UIADD3 UR18, UPT, UPT, UR42, 0x60, URZ ;  /* 0x000000602a128890 */ /* 0x000fe2000fffe0ff */
[----:B------:R-:W-:Y:S01]  /*5bd0*/  ISETP.NE.AND P0, PT, R14, 0x2, PT ;  /* 0x000000020e00780c */ /* 0x000fe20003f05270 */
[----:B------:R-:W-:Y:S01]  /*5be0*/  @!UP0 UIADD3 UR16, UPT, UPT, UR21, 0x3300, URZ ;  /* 0x0000330015108890 */ /* 0x000fe2000fffe0ff */
[----:B------:R-:W-:Y:S01]  /*5bf0*/  @!P1 R2UR UR4, R0 ;  /* 0x00000000000492ca */ /* 0x000fe200000e0000 */
[----:B------:R-:W-:Y:S01]  /*5c00*/  @!UP0 UIADD3 UR17, UPT, UPT, UR21, 0x118, URZ ;  /* 0x0000011815118890 */ /* 0x000fe2000fffe0ff */
[----:B------:R-:W-:Y:S01]  /*5c10*/  SEL R0, RZ, 0x1, P0 ;  /* 0x00000001ff007807 */ /* 0x000fe20000000000 */
[----:B------:R-:W-:Y:S01]  /*5c20*/  @!UP0 UIADD3 UR10, UPT, UPT, UR42, 0xe0, URZ ;  /* 0x000000e02a0a8890 */ /* 0x000fe2000fffe0ff */
[----:B------:R-:W-:Y:S01]  /*5c30*/  LOP3.LUT R15, R15, 0x1, RZ, 0x3c, !PT ;  /* 0x000000010f0f7812 */ /* 0x000fe200078e3cff */
[----:B------:R-:W-:Y:S01]  /*5c40*/  @!UP0 UIADD3 UR8, UPT, UPT, UR21, 0x3b00, URZ ;  /* 0x00003b0015088890 */ /* 0x000fe2000fffe0ff */
[----:B------:R-:W-:Y:S01]  /*5c50*/  IMAD.U32 R8, RZ, RZ, UR5 ;  /* 0x00000005ff087e24 */ /* 0x000fe2000f8e00ff */
[----:B------:R-:W-:Y:S01]  /*5c60*/  VOTEU.ALL UP0, P1 ;  /* 0x0000000000ff7886 */ /* 0x000fe20000800000 */
[----:B------:R-:W-:Y:S01]  /*5c70*/  UMOV UR19, UR43 ;  /* 0x0000002b00137c82 */ /* 0x000fe20008000000 */
[----:B------:R-:W-:Y:S01]  /*5c80*/  UMOV UR20, UR36 ;  /* 0x0000002400147c82 */ /* 0x000fe20008000000 */
[----:B------:R-:W-:Y:S01]  /*5c90*/  UMOV UR11, UR43 ;  /* 0x0000002b000b7c82 */ /* 0x000fe20008000000 */
[----:B------:R-:W-:Y:S01]  /*5ca0*/  UMOV UR12, UR36 ;  /* 0x00000024000c7c82 */ /* 0x000fe20008000000 */
[----:B------:R-:W-:Y:S01]  /*5cb0*/  UMOV UR9, UR17 ;  /* 0x0000001100097c82 */ /* 0x000fe20008000000 */
[----:B------:R-:W-:Y:S01]  /*5cc0*/  IMAD.U32 R9, RZ, RZ, UR4 ;  /* 0x00000004ff097e24 */ /* 0x000fe2000f8e00ff */
[----:B------:R-:W-:Y:S01]  /*5cd0*/  @!P1 R2UR UR4, R8 ;  /* 0x00000000080492ca */ /* 0x000fe200000e0000 */
[----:B------:R-:W-:Y:S01]  /*5ce0*/  UMOV UR36, UR29 ;  /* 0x0000001d00247c82 */ /* 0x000fe20008000000 */
[----:B------:R-:W-:Y:S02]  /*5cf0*/  LOP3.LUT R13, R13, R0, RZ, 0x3c, !PT ;  /* 0x000000000d0d7212 */ /* 0x000fe400078e3cff */
[----:B------:R-:W-:Y:S02]  /*5d00*/  @!P1 R2UR UR5, R9 ;  /* 0x00000000090592ca */ /* 0x000fe400000e0000 */
[----:B------:R-:W-:Y:S11]  /*5d10*/  SEL R14, R14, RZ, P0 ;  /* 0x000000ff0e0e7207 */ /* 0x000ff60000000000 */
[----:B------:R2:W-:Y:S01]  /*5d20*/  @!UP0 UTMALDG.3D [UR16], [UR4], desc[UR6] ;  /* 0x00000610040085b4 */ /* 0x0005e20008011000 */
[----:B------:R-:W-:Y:S05]  /*5d30*/  VOTEU.ALL UP0, P1 ;  /* 0x0000000000ff7886 */ /* 0x000fea0000800000 */
[----:B------:R3:W-:Y:S01]  /*5d40*/  @!UP0 UTMALDG.3D [UR8], [UR4], desc[UR6] ;  /* 0x00000608040085b4 */ /* 0x0007e20008011000 */
[----:B------:R3:W-:Y:S01]  /*5d50*/  @!P1 SYNCS.ARRIVE.TRANS64.RED.A0TR RZ, [UR21+0x118], R7 ;  /* 0x00011807ffff99a7 */ /* 0x0007e20008300415 */
[----:B------:R-:W-:Y:S01]  /*5d60*/  SYNCS.ARRIVE.TRANS64.RED.A1T0 RZ, [UR37], RZ ;  /* 0x000000ffffff79a7 */ /* 0x000fe20008100425 */
[----:B--2---:R-:W-:Y:S01]  /*5d70*/  UIADD3 UR20, UPT, UPT, UR14, UR24, URZ ;  /* 0x000000180e147290 */ /* 0x004fe2000fffe0ff */
[----:B------:R-:W-:Y:S11]  /*5d80*/  BRA.U UP1, `(.L_x_109) ;  /* 0xfffffff101087547 */ /* 0x000ff6000b83ffff */
[----:B------:R-:W-:-:S04]  /*5d90*/  SHF.L.U32 R3, R15, 0x1f, RZ ;  /* 0x0000001f0f037819 */ /* 0x000fc800000006ff */
[----:B------:R-:W2:Y:S02]  /*5da0*/  SYNCS.PHASECHK.TRANS64.TRYWAIT P0, [UR21+0x120], R3 ;  /* 0x00012003ff0075a7 */ /* 0x000ea40008001115 */
[----:B--2---:R-:W-:Y:S05]  /*5db0*/  @!P0 BRA `(.L_x_110) ;  /* 0x0000005400c48947 */ /* 0x004fea0003800000 */
.L_x_221:
[----:B------:R-:W4:Y:S02]  /*5dc0*/  SYNCS.PHASECHK.TRANS64.TRYWAIT P0, [UR21+0x128], R3 ;  /* 0x00012803ff0075a7 */ /* 0x000f240008001115 */
[----:B----4-:R-:W-:Y:S05]  /*5dd0*/  @!P0 BRA `(.L_x_111) ;  /* 0x0000005400d48947 */ /* 0x010fea0003800000 */
.L_x_223:
[----:B------:R-:W4:Y:S02]  /*5de0*/  SYNCS.PHASECHK.TRANS64.TRYWAIT P0, [UR21+0x130], R3 ;  /* 0x00013003ff0075a7 */ /* 0x000f240008001115 */
[----:B----4-:R-:W-:Y:S05]  /*5df0*/  @!P0 BRA `(.L_x_112) ;  /* 0x0000005400e48947 */ /* 0x010fea0003800000 */
.L_x_225:
[----:B--2---:R-:W-:-:S07]  /*5e00*/  MOV R0, UR21 ;  /* 0x0000001500007c02 */ /* 0x004fce0008000f00 */
.L_x_113:
[----:B--2---:R-:W-:-:S04]  /*5e10*/  SHF.L.U32 R3, R15, 0x1f, RZ ;  /* 0x0000001f0f037819 */ /* 0x004fc800000006ff */
[----:B------:R2:W4:Y:S03]  /*5e20*/  SYNCS.PHASECHK.TRANS64.TRYWAIT P0, [R0+URZ+0x138], R3 ;  /* 0x00013803000075a7 */ /* 0x00052600080011ff */
[----:B----4-:R-:W-:Y:S05]  /*5e30*/  @!P0 NANOSLEEP.SYNCS 0x989680 ;  /* 0x009896800000895d */ /* 0x010fea0003900000 */
[----:B------:R-:W4:Y:S02]  /*5e40*/  @!P0 SYNCS.PHASECHK.TRANS64 P0, [R0+URZ+0x138], R3 ;  /* 0x00013803000085a7 */ /* 0x000f2400080010ff */
[----:B-1-34-:R-:W-:Y:S05]  /*5e50*/  @P0 EXIT ;  /* 0x000000000000094d */ /* 0x01afea0003800000 */
[----:B------:R-:W-:Y:S05]  /*5e60*/  BRA `(.L_x_113) ;  /* 0xfffffffc00e87947 */ /* 0x000fea000383ffff */
.L_x_98:
[----:B------:R-:W-:-:S06]  /*5e70*/  UISETP.GE.AND UP0, UPT, UR13, 0x4, UPT ;  /* 0x000000040d00788c */ /* 0x000fcc000bf06270 */
[----:B------:R-:W-:-:S13]  /*5e80*/  PLOP3.LUT P0, PT, PT, PT, UP0, 0x80, 0x8 ;  /* 0x000000000008781c */ /* 0x000fda0003f0f008 */
[----:B------:R-:W-:Y:S05]  /*5e90*/  @!P0 EXIT ;  /* 0x000000000000894d */ /* 0x000fea0003800000 */
[----:B------:R-:W-:Y:S01]  /*5ea0*/  BAR.SYNC.DEFER_BLOCKING 0x6, 0xa0 ;  /* 0x0182800000007b1d */ /* 0x000fe20000010000 */
[----:B------:R-:W-:Y:S01]  /*5eb0*/  IMAD.SHL.U32 R4, R87, 0x200000, RZ ;  /* 0x0020000057047824 */ /* 0x000fe200078e00ff */
[----:B------:R-:W-:Y:S01]  /*5ec0*/  CS2R R94, SRZ ;  /* 0x00000000005e7805 */ /* 0x000fe2000001ff00 */
[C---:B------:R-:W-:Y:S01]  /*5ed0*/  IMAD.SHL.U32 R85, R97.reuse, 0x20, RZ ;  /* 0x0000002061557824 */ /* 0x040fe200078e00ff */
[----:B------:R-:W-:Y:S01]  /*5ee0*/  CS2R R92, SRZ ;  /* 0x00000000005c7805 */ /* 0x000fe2000001ff00 */
[C---:B------:R-:W-:Y:S01]  /*5ef0*/  IMAD.U32 R37, R97.reuse, 0x10000, RZ ;  /* 0x0001000061257824 */ /* 0x040fe200078e00ff */
[----:B------:R-:W-:Y:S02]  /*5f00*/  UMOV UR43, 0x400 ;  /* 0x00000400002b7882 */ /* 0x000fe40000000000 */
[----:B------:R-:W1:Y:S01]  /*5f10*/  LDC.64 R82, c[0x0][0x8b0] ;  /* 0x00022c00ff527b82 */ /* 0x000e620000000a00 */
[----:B------:R-:W-:Y:S01]  /*5f20*/  ULEA UR43, UR58, UR43, 0x18 ;  /* 0x0000002b3a2b7291 */ /* 0x000fe2000f8ec0ff */
[----:B------:R-:W-:Y:S01]  /*5f30*/  IMAD.SHL.U32 R5, R97, 0x4, RZ ;  /* 0x0000000461057824 */ /* 0x000fe200078e00ff */
[----:B------:R-:W-:Y:S01]  /*5f40*/  LOP3.LUT R4, R4, 0x200000, RZ, 0xc0, !PT ;  /* 0x0020000004047812 */ /* 0x000fe200078ec0ff */
[----:B------:R-:W-:Y:S01]  /*5f50*/  IMAD.SHL.U32 R7, R87, 0x400, RZ ;  /* 0x0000040057077824 */ /* 0x000fe200078e00ff */
[C---:B------:R-:W-:Y:S01]  /*5f60*/  LOP3.LUT R6, R85.reuse, 0x80, RZ, 0xc0, !PT ;  /* 0x0000008055067812 */ /* 0x040fe200078ec0ff */
[----:B------:R-:W-:Y:S01]  /*5f70*/  UIADD3 UR4, UPT, UPT, UR43, 0x4300, URZ ;  /* 0x000043002b047890 */ /* 0x000fe2000fffe0ff */
[C---:B------:R-:W-:Y:S01]  /*5f80*/  LOP3.LUT R84, R85.reuse, 0xb60, RZ, 0xc0, !PT ;  /* 0x00000b6055547812 */ /* 0x040fe200078ec0ff */
[----:B------:R-:W2:Y:S01]  /*5f90*/  LDC.64 R80, c[0x0][0x8a8] ;  /* 0x00022a00ff507b82 */ /* 0x000ea20000000a00 */
[----:B------:R-:W-:Y:S01]  /*5fa0*/  UIADD3 UR5, UPT, UPT, UR43, 0x300, URZ ;  /* 0x000003002b057890 */ /* 0x000fe2000fffe0ff */
[----:B------:R-:W-:Y:S01]  /*5fb0*/  LOP3.LUT R37, R4, 0x400000, R37, 0xf8, !PT ;  /* 0x0040000004257812 */ /* 0x000fe200078ef825 */
[----:B------:R-:W-:Y:S01]  /*5fc0*/  IMAD.MOV.U32 R36, RZ, RZ, RZ ;  /* 0x000000ffff247224 */ /* 0x000fe200078e00ff */
[----:B------:R-:W-:Y:S01]  /*5fd0*/  LOP3.LUT R5, R6, 0x10, R5, 0xf8, !PT ;  /* 0x0000001006057812 */ /* 0x000fe200078ef805 */
[----:B------:R-:W-:Y:S01]  /*5fe0*/  IMAD.MOV.U32 R91, RZ, RZ, RZ ;  /* 0x000000ffff5b7224 */ /* 0x000fe200078e00ff */
[----:B------:R-:W-:Y:S01]  /*5ff0*/  LOP3.LUT R84, R84, 0x400, R7, 0xf8, !PT ;  /* 0x0000040054547812 */ /* 0x000fe200078ef807 */
[----:B------:R-:W-:Y:S01]  /*6000*/  IMAD.U32 R98, RZ, RZ, UR5 ;  /* 0x00000005ff627e24 */ /* 0x000fe2000f8e00ff */
[----:B------:R-:W-:Y:S01]  /*6010*/  LOP3.LUT P0, RZ, R85, 0x80, RZ, 0xc0, !PT ;  /* 0x0000008055ff7812 */ /* 0x000fe2000780c0ff */
[----:B------:R-:W3:Y:S01]  /*6020*/  LDS R0, [UR43+0x200] ;  /* 0x0002002bff007984 */ /* 0x000ee20008000800 */
[----:B------:R-:W-:Y:S01]  /*6030*/  LOP3.LUT R84, R84, R5, RZ, 0xfc, !PT ;  /* 0x0000000554547212 */ /* 0x000fe200078efcff */
[----:B------:R-:W-:Y:S01]  /*6040*/  IMAD.U32 R96, RZ, RZ, UR4 ;  /* 0x00000004ff607e24 */ /* 0x000fe2000f8e00ff */
[----:B------:R-:W-:Y:S01]  /*6050*/  P2R R4, PR, RZ, 0x1 ;  /* 0x00000001ff047803 */ /* 0x000fe20000000000 */
[----:B------:R-:W4:Y:S01]  /*6060*/  LDCU UR57, c[0x0][0x370] ;  /* 0x00006e00ff3977ac */ /* 0x000f220008000800 */
[----:B------:R-:W-:Y:S01]  /*6070*/  LOP3.LUT R97, R97, 0x60, RZ, 0xc0, !PT ;  /* 0x0000006061617812 */ /* 0x000fe200078ec0ff */
[----:B------:R-:W1:Y:S01]  /*6080*/  LDCU.64 UR62, c[0x0][0x348] ;  /* 0x00006900ff3e77ac */ /* 0x000e620008000a00 */
[----:B------:R-:W1:Y:S01]  /*6090*/  LDCU UR42, c[0x0][0xb0c] ;  /* 0x00016180ff2a77ac */ /* 0x000e620008000800 */
[----:B------:R-:W1:Y:S01]  /*60a0*/  LDCU UR39, c[0x0][0xb30] ;  /* 0x00016600ff2777ac */ /* 0x000e620008000800 */
[----:B------:R-:W1:Y:S01]  /*60b0*/  LDCU.64 UR46, c[0x0][0x888] ;  /* 0x00011100ff2e77ac */ /* 0x000e620008000a00 */
[----:B------:R-:W1:Y:S01]  /*60c0*/  LDCU.64 UR40, c[0x0][0xb28] ;  /* 0x00016500ff2877ac */ /* 0x000e620008000a00 */
[----:B------:R-:W1:Y:S01]  /*60d0*/  LDCU.64 UR60, c[0x0][0x890] ;  /* 0x00011200ff3c77ac */ /* 0x000e620008000a00 */
[----:B------:R-:W1:Y:S01]  /*60e0*/  LDCU.128 UR52, c[0x0][0xb10] ;  /* 0x00016200ff3477ac */ /* 0x000e620008000c00 */
[----:B------:R-:W1:Y:S02]  /*60f0*/  LDCU UR56, c[0x0][0x374] ;  /* 0x00006e80ff3877ac */ /* 0x000e640008000800 */
[----:B-1234-:R-:W-:-:S07]  /*6100*/  IMAD.IADD R37, R0, 0x1, R37 ;  /* 0x0000000100257824 */ /* 0x01efce00078e0225 */
.L_x_155:
[C---:B------:R-:W-:Y:S02]  /*6110*/  LEA R3, R91.reuse, UR43, 0x3 ;  /* 0x0000002b5b037c11 */ /* 0x040fe4000f8e18ff */
[----:B------:R-:W-:Y:S02]  /*6120*/  SHF.L.U32 R0, R94, 0x1f, RZ ;  /* 0x0000001f5e007819 */ /* 0x000fe400000006ff */
[----:B------:R-:W-:Y:S02]  /*6130*/  LEA R5, R91, UR43, 0x4 ;  /* 0x0000002b5b057c11 */ /* 0x000fe4000f8e20ff */
[----:B------:R-:W1:Y:S02]  /*6140*/  SYNCS.PHASECHK.TRANS64.TRYWAIT P0, [R3+URZ+0x150], R0 ;  /* 0x00015000030075a7 */ /* 0x000e6400080011ff */
[----:B-12---:R-:W-:Y:S05]  /*6150*/  @!P0 BRA `(.L_x_114) ;  /* 0x0000005400248947 */ /* 0x006fea0003800000 */
.L_x_226:
        /* <DEDUP_REMOVED lines=11> */
[----:B------:R-:W-:Y:S01]  /*6210*/  PLOP3.LUT P0, PT, PT, PT, UP1, 0x80, 0x8 ;  /* 0x000000000008781c */ /* 0x000fe20003f0f018 */
[----:B------:R-:W-:Y:S11]  /*6220*/  UP2UR UR44, UPR, URZ, 0x2 ;  /* 0x00000002ff2c7883 */ /* 0x000ff60008000000 */
[----:B------:R-:W-:Y:S01]  /*6230*/  @!UPT UIADD3 URZ, UPT, UPT, URZ, URZ, URZ ;  /* 0x000000fffffff290 */ /* 0x000fe2000fffe0ff */
[----:B-1----:R-:W-:Y:S02]  /*6240*/  @P0 SHF.R.U32.HI R0, RZ, 0x10, R5 ;  /* 0x00000010ff000819 */ /* 0x002fe40000011605 */
        /* <DEDUP_REMOVED lines=12> */
[----:B------:R-:W2:Y:S01]  /*6310*/  LDCU UR12, c[0x0][0xb20] ;  /* 0x00016400ff0c77ac */ /* 0x000ea20008000800 */
[----:B------:R-:W-:Y:S02]  /*6320*/  UIMAD.WIDE.U32 UR4, UR56, UR55, URZ ;  /* 0x00000037380472a5 */ /* 0x000fe4000f8e00ff */
[----:B------:R-:W-:Y:S02]  /*6330*/  UIMAD.WIDE.U32 UR6, UR57, UR52, URZ ;  /* 0x00000034390672a5 */ /* 0x000fe4000f8e00ff */
[----:B------:R-:W-:Y:S02]  /*6340*/  UISETP.NE.AND UP0, UPT, UR54, 0x1, UPT ;  /* 0x000000013600788c */ /* 0x000fe4000bf05270 */
[----:B------:R-:W-:Y:S02]  /*6350*/  UIMAD.WIDE.U32 UR8, UR37, UR55, URZ ;  /* 0x00000037250872a5 */ /* 0x000fe4000f8e00ff */
[----:B------:R-:W-:Y:S02]  /*6360*/  UIMAD.WIDE.U32 UR10, UR38, UR52, URZ ;  /* 0x00000034260a72a5 */ /* 0x000fe4000f8e00ff */
[----:B------:R-:W-:Y:S02]  /*6370*/  UISETP.NE.AND UP1, UPT, UR42, 0x1, UPT ;  /* 0x000000012a00788c */ /* 0x000fe4000bf25270 */
[----:B------:R-:W-:Y:S01]  /*6380*/  UISETP.NE.AND UP2, UPT, UR45, 0x1, UPT ;  /* 0x000000012d00788c */ /* 0x000fe2000bf45270 */
[----:B------:R-:W-:Y:S02]  /*6390*/  UMOV UR4, UR5 ;  /* 0x0000000500047c82 */ /* 0x000fe40008000000 */
[----:B--2---:R-:W-:Y:S03]  /*63a0*/  USHF.R.U32.HI UR5, URZ, UR12, UR4 ;  /* 0x0000000cff057299 */ /* 0x004fe60008011604 */
[----:B------:R-:W-:Y:S02]  /*63b0*/  UMOV UR4, UR7 ;  /* 0x0000000700047c82 */ /* 0x000fe40008000000 */
[----:B------:R-:W-:Y:S02]  /*63c0*/  USHF.R.U32.HI UR7, URZ, UR53, UR4 ;  /* 0x00000035ff077299 */ /* 0x000fe40008011604 */
[----:B------:R-:W-:Y:S02]  /*63d0*/  USEL UR4, UR56, UR5, !UP0 ;  /* 0x0000000538047287 */ /* 0x000fe4000c000000 */
[----:B------:R-:W-:Y:S01]  /*63e0*/  USEL UR7, UR57, UR7, !UP1 ;  /* 0x0000000739077287 */ /* 0x000fe2000c800000 */
[----:B------:R-:W-:Y:S01]  /*63f0*/  UMOV UR5, UR9 ;  /* 0x0000000900057c82 */ /* 0x000fe20008000000 */
[----:B------:R-:W-:Y:S02]  /*6400*/  UIMAD.WIDE.U32 UR8, UR4, UR40, URZ ;  /* 0x00000028040872a5 */ /* 0x000fe4000f8e00ff */
[----:B------:R-:W-:Y:S03]  /*6410*/  USHF.R.U32.HI UR6, URZ, UR12, UR5 ;  /* 0x0000000cff067299 */ /* 0x000fe60008011605 */
[----:B------:R-:W-:Y:S01]  /*6420*/  UMOV UR5, UR11 ;  /* 0x0000000b00057c82 */ /* 0x000fe20008000000 */
[----:B------:R-:W-:Y:S02]  /*6430*/  UIMAD.WIDE.U32 UR10, UR7, UR40, URZ ;  /* 0x00000028070a72a5 */ /* 0x000fe4000f8e00ff */
[----:B------:R-:W-:Y:S02]  /*6440*/  USHF.R.U32.HI UR12, URZ, UR53, UR5 ;  /* 0x00000035ff0c7299 */ /* 0x000fe40008011605 */
[----:B------:R-:W-:Y:S01]  /*6450*/  USEL UR6, UR37, UR6, !UP0 ;  /* 0x0000000625067287 */ /* 0x000fe2000c000000 */
[----:B------:R-:W-:Y:S02]  /*6460*/  UMOV UR5, UR9 ;  /* 0x0000000900057c82 */ /* 0x000fe40008000000 */
[----:B------:R-:W-:Y:S01]  /*6470*/  UMOV UR10, UR11 ;  /* 0x0000000b000a7c82 */ /* 0x000fe20008000000 */
[----:B------:R-:W-:Y:S02]  /*6480*/  @UP2 USHF.R.U32.HI UR4, URZ, UR41, UR5 ;  /* 0x00000029ff042299 */ /* 0x000fe40008011605 */
[----:B------:R-:W-:Y:S02]  /*6490*/  @UP2 USHF.R.U32.HI UR7, URZ, UR41, UR10 ;  /* 0x00000029ff072299 */ /* 0x000fe4000801160a */
[----:B------:R-:W-:Y:S02]  /*64a0*/  UIMAD UR4, UR45, UR4, URZ ;  /* 0x000000042d0472a4 */ /* 0x000fe4000f8e02ff */
        /* <DEDUP_REMOVED lines=8> */
[----:B------:R-:W-:Y:S02]  /*6530*/  USEL UR11, UR6, UR4, !UP2 ;  /* 0x00000004060b7287 */ /* 0x000fe4000d000000 */
[----:B------:R-:W-:Y:S02]  /*6540*/  UIADD3 UR8, UPT, UPT, -UR5, URZ, URZ ;  /* 0x000000ff05087290 */ /* 0x000fe4000fffe1ff */
[----:B------:R-:W-:Y:S01]  /*6550*/  UIADD3 UR10, UPT, UPT, -UR11, URZ, URZ ;  /* 0x000000ff0b0a7290 */ /* 0x000fe2000fffe1ff */
[----:B------:R-:W-:Y:S01]  /*6560*/  @!UP0 UMOV UR4, UR9 ;  /* 0x0000000900048c82 */ /* 0x000fe20008000000 */
[----:B------:R-:W-:Y:S02]  /*6570*/  UIADD3 UR9, UPT, UPT, -UR6, URZ, URZ ;  /* 0x000000ff06097290 */ /* 0x000fe4000fffe1ff */
[----:B------:R-:W-:Y:S02]  /*6580*/  @!UP0 USHF.R.U32.HI UR4, URZ, UR41, UR4 ;  /* 0x00000029ff048299 */ /* 0x000fe40008011604 */
[----:B------:R-:W-:Y:S02]  /*6590*/  UIMAD UR10, UR45, UR10, UR6 ;  /* 0x0000000a2d0a72a4 */ /* 0x000fe4000f8e0206 */
[----:B------:R-:W-:Y:S04]  /*65a0*/  @!UP0 USEL UR4, UR5, UR4, !UP2 ;  /* 0x0000000405048287 */ /* 0x000fe8000d000000 */
[----:B------:R-:W-:Y:S02]  /*65b0*/  @!UP0 UIMAD UR10, UR7, UR10, UR4 ;  /* 0x0000000a070a82a4 */ /* 0x000fe4000f8e0204 */
[----:B------:R-:W-:Y:S02]  /*65c0*/  @!UP0 UIADD3 UR11, UPT, UPT, UR11, -UR4, URZ ;  /* 0x800000040b0b8290 */ /* 0x000fe4000fffe0ff */
[----:B------:R-:W-:Y:S02]  /*65d0*/  UIMAD UR7, UR42, UR8, UR38 ;  /* 0x000000082a0772a4 */ /* 0x000fe4000f8e0226 */
[----:B------:R-:W-:Y:S02]  /*65e0*/  @!UP0 UIMAD UR6, UR11, UR45, UR5 ;  /* 0x0000002d0b0682a4 */ /* 0x000fe4000f8e0205 */
[----:B------:R-:W-:Y:S01]  /*65f0*/  UIMAD UR4, UR54, UR9, UR37 ;  /* 0x00000009360472a4 */ /* 0x000fe2000f8e0225 */
[----:B------:R-:W-:Y:S02]  /*6600*/  @!UP0 UMOV UR5, UR10 ;  /* 0x0000000a00058c82 */ /* 0x000fe40008000000 */
[----:B------:R-:W-:Y:S02]  /*6610*/  UIMAD UR38, UR5, UR42, UR7 ;  /* 0x0000002a052672a4 */ /* 0x000fe4000f8e0207 */
[----:B------:R-:W-:Y:S11]  /*6620*/  UIMAD UR37, UR6, UR54, UR4 ;  /* 0x00000036062572a4 */ /* 0x000ff6000f8e0204 */
[----:B------:R-:W-:Y:S01]  /*6630*/  @!UPT UIADD3 URZ, UPT, UPT, URZ, URZ, URZ ;  /* 0x000000fffffff290 */ /* 0x000fe2000fffe0ff */
.L_x_115:
[----:B------:R-:W-:Y:S01]  /*6640*/  UISETP.NE.AND UP0, UPT, UR39, 0x1, UPT ;  /* 0x000000012700788c */ /* 0x000fe2000bf05270 */
[----:B------:R-:W-:Y:S01]  /*6650*/  IADD3 R91, PT, PT, R91, 0x1, RZ ;  /* 0x000000015b5b7810 */ /* 0x000fe20007ffe0ff */
[----:B------:R-:W-:Y:S02]  /*6660*/  UIADD3 UR11, UPT, UPT, UR43, 0x300, URZ ;  /* 0x000003002b0b7890 */ /* 0x000fe4000fffe0ff */
[----:B------:R-:W-:Y:S02]  /*6670*/  USHF.L.U32 UR50, UR20, 0x6, URZ ;  /* 0x0000000614327899 */ /* 0x000fe400080006ff */
[----:B------:R-:W-:Y:S05]  /*6680*/  USHF.L.U32 UR49, UR32, 0x8, URZ ;  /* 0x0000000820317899 */ /* 0x000fea00080006ff */
[----:B------:R-:W2:Y:S01]  /*6690*/  @!UP0 LDCU.128 UR12, c[0x0][0xb10] ;  /* 0x00016200ff0c87ac */ /* 0x000ea20008000c00 */
[----:B------:R-:W3:Y:S01]  /*66a0*/  @!UP0 LDCU UR5, c[0x0][0xb0c] ;  /* 0x00016180ff0587ac */ /* 0x000ee20008000800 */
[----:B------:R-:W4:Y:S01]  /*66b0*/  @!UP0 LDCU UR10, c[0x0][0xb20] ;  /* 0x00016400ff0a87ac */ /* 0x000f220008000800 */
[----:B--2---:R-:W-:Y:S02]  /*66c0*/  UIMAD.WIDE.U32 UR8, UR38, UR12, URZ ;  /* 0x0000000c260872a5 */ /* 0x004fe4000f8e00ff */
[----:B------:R-:W-:Y:S02]  /*66d0*/  UIMAD.WIDE.U32 UR6, UR37, UR15, URZ ;  /* 0x0000000f250672a5 */ /* 0x000fe4000f8e00ff */
[----:B------:R-:W-:Y:S03]  /*66e0*/  @!UP0 UISETP.NE.AND UP1, UPT, UR14, 0x1, UPT ;  /* 0x000000010e00888c */ /* 0x000fe6000bf25270 */
[----:B------:R-:W-:Y:S01]  /*66f0*/  @!UP0 UMOV UR4, UR9 ;  /* 0x0000000900048c82 */ /* 0x000fe20008000000 */
[----:B---3--:R-:W-:Y:S02]  /*6700*/  @!UP0 UISETP.NE.AND UP2, UPT, UR5, 0x1, UPT ;  /* 0x000000010500888c */ /* 0x008fe4000bf45270 */
[----:B------:R-:W-:Y:S01]  /*6710*/  @!UP0 USHF.R.U32.HI UR4, URZ, UR13, UR4 ;  /* 0x0000000dff048299 */ /* 0x000fe20008011604 */
[----:B------:R-:W-:Y:S02]  /*6720*/  @!UP0 UMOV UR6, UR7 ;  /* 0x0000000700068c82 */ /* 0x000fe40008000000 */
[----:B----4-:R-:W-:Y:S02]  /*6730*/  @!UP0 USHF.R.U32.HI UR6, URZ, UR10, UR6 ;  /* 0x0000000aff068299 */ /* 0x010fe40008011606 */
[----:B------:R-:W-:Y:S02]  /*6740*/  @!UP0 USEL UR7, UR38, UR4, !UP2 ;  /* 0x0000000426078287 */ /* 0x000fe4000d000000 */
[----:B------:R-:W-:Y:S04]  /*6750*/  @!UP0 USEL UR6, UR37, UR6, !UP1 ;  /* 0x0000000625068287 */ /* 0x000fe8000c800000 */
[----:B------:R-:W-:Y:S02]  /*6760*/  @!UP0 UIADD3 UR4, UPT, UPT, -UR7, UR6, URZ ;  /* 0x0000000607048290 */ /* 0x000fe4000fffe1ff */
[----:B------:R-:W-:Y:S02]  /*6770*/  @!UP0 UIADD3 UR6, UPT, UPT, UR7, -UR6, URZ ;  /* 0x8000000607068290 */ /* 0x000fe4000fffe0ff */
[----:B------:R-:W-:Y:S02]  /*6780*/  @!UP0 UIMAD UR38, UR4, UR5, UR38 ;  /* 0x00000005042682a4 */ /* 0x000fe4000f8e0226 */
[----:B------:R-:W-:Y:S02]  /*6790*/  @!UP0 UIMAD UR37, UR6, UR14, UR37 ;  /* 0x0000000e062582a4 */ /* 0x000fe4000f8e0225 */
[----:B------:R-:W-:Y:S09]  /*67a0*/  ULOP3.LUT UP0, URZ, UR11, 0x90, URZ, 0xc0, !UPT ;  /* 0x000000900bff7892 */ /* 0x000ff2000f80c0ff */
[----:B------:R-:W-:Y:S05]  /*67b0*/  BRA.U !UP0, `(.L_x_116) ;  /* 0x0000000108407547 */ /* 0x000fea000b800000 */
[----:B------:R-:W2:Y:S01]  /*67c0*/  LDCU.64 UR8, c[0x4][0x88] ;  /* 0x01001100ff0877ac */ /* 0x000ea20008000a00 */
[----:B------:R-:W-:Y:S01]  /*67d0*/  MOV R3, 0x0 ;  /* 0x0000000000037802 */ /* 0x000fe20000000f00 */
[----:B------:R-:W-:Y:S02]  /*67e0*/  HFMA2 R12, -RZ, RZ, 0, 5.9604644775390625e-08 ;  /* 0x00000001ff0c7431 */ /* 0x000fe400000001ff */
[----:B------:R-:W-:Y:S02]  /*67f0*/  IMAD.MOV.U32 R8, RZ, RZ, 0x70 ;  /* 0x00000070ff087424 */ /* 0x000fe400078e00ff */
[----:B------:R-:W-:Y:S01]  /*6800*/  IMAD.MOV.U32 R13, RZ, RZ, RZ ;  /* 0x000000ffff0d7224 */ /* 0x000fe200078e00ff */
[----:B------:R-:W3:Y:S01]  /*6810*/  LDCU.64 UR6, c[0x4][0x90] ;  /* 0x01001200ff0677ac */ /* 0x000ee20008000a00 */
[----:B------:R-:W4:Y:S01]  /*6820*/  LDC.64 R2, c[0x4][R3] ;  /* 0x0100000003027b82 */ /* 0x000f220000000a00 */
[----:B------:R-:W1:Y:S01]  /*6830*/  LDCU.64 UR4, c[0x4][0x8] ;  /* 0x01000100ff0477ac */ /* 0x000e620008000a00 */
[----:B--2---:R-:W-:Y:S01]  /*6840*/  MOV R5, UR9 ;  /* 0x0000000900057c02 */ /* 0x004fe20008000f00 */
[----:B------:R-:W-:Y:S01]  /*6850*/  IMAD.U32 R4, RZ, RZ, UR8 ;  /* 0x00000008ff047e24 */ /* 0x000fe2000f8e00ff */
[----:B---3--:R-:W-:Y:S01]  /*6860*/  MOV R7, UR7 ;  /* 0x0000000700077c02 */ /* 0x008fe20008000f00 */
[----:B------:R-:W-:Y:S01]  /*6870*/  IMAD.U32 R6, RZ, RZ, UR6 ;  /* 0x00000006ff067e24 */ /* 0x000fe2000f8e00ff */
[----:B-1----:R-:W-:Y:S01]  /*6880*/  MOV R11, UR5 ;  /* 0x00000005000b7c02 */ /* 0x002fe20008000f00 */
[----:B------:R-:W-:Y:S02]  /*6890*/  IMAD.U32 R10, RZ, RZ, UR4 ;  /* 0x00000004ff0a7e24 */ /* 0x000fe4000f8e00ff */
[----:B------:R-:W-:Y:S07]  /*68a0*/  LEPC R20, `(.L_x_116) ;  /* 0x000000001014794e */ /* 0x000fee0000000000 */
[----:B----45:R-:W-:Y:S05]  /*68b0*/  CALL.ABS.NOINC R2 ;  /* 0x0000000002007343 */ /* 0x030fea0003c00000 */
.L_x_116:
[----:B------:R-:W-:Y:S01]  /*68c0*/  LOP3.LUT P0, RZ, R96, 0x90, RZ, 0xc0, !PT ;  /* 0x0000009060ff7812 */ /* 0x000fe2000780c0ff */
[----:B------:R-:W-:Y:S11]  /*68d0*/  BSSY.RECONVERGENT B6, `(.L_x_117) ;  /* 0x0000013000067945 */ /* 0x000ff60003800200 */
[----:B------:R-:W-:Y:S01]  /*68e0*/  @!UPT UIADD3 URZ, UPT, UPT, URZ, URZ, URZ ;  /* 0x000000fffffff290 */ /* 0x000fe2000fffe0ff */
[----:B------:R-:W-:Y:S05]  /*68f0*/  @!P0 BRA `(.L_x_118) ;  /* 0x0000000000408947 */ /* 0x000fea0003800000 */
        /* <DEDUP_REMOVED lines=16> */
.L_x_118:
[----:B------:R-:W-:Y:S05]  /*6a00*/  BSYNC.RECONVERGENT B6 ;  /* 0x0000000000067941 */ /* 0x000fea0003800200 */
.L_x_117:
[----:B------:R-:W-:Y:S01]  /*6a10*/  R2UR UR4, R89 ;  /* 0x00000000590472ca */ /* 0x000fe200000e0000 */
[----:B------:R-:W-:Y:S01]  /*6a20*/  UISETP.NE.U32.AND UP0, UPT, UR60, URZ, UPT ;  /* 0x000000ff3c00728c */ /* 0x000fe2000bf05070 */
[----:B------:R-:W-:Y:S02]  /*6a30*/  ISETP.NE.U32.AND P4, PT, R82, RZ, PT ;  /* 0x000000ff5200720c */ /* 0x000fe40003f85070 */
[----:B------:R-:W-:Y:S01]  /*6a40*/  ISETP.NE.U32.AND P2, PT, RZ, UR46, PT ;  /* 0x0000002eff007c0c */ /* 0x000fe2000bf45070 */
[----:B------:R-:W-:Y:S01]  /*6a50*/  UISETP.NE.AND.EX UP1, UPT, UR61, URZ, UPT, UP0 ;  /* 0x000000ff3d00728c */ /* 0x000fe2000bf25300 */
[----:B------:R-:W-:Y:S01]  /*6a60*/  ISETP.NE.AND.EX P4, PT, R83, RZ, PT, P4 ;  /* 0x000000ff5300720c */ /* 0x000fe20003f85340 */
[----:B------:R-:W-:Y:S01]  /*6a70*/  UPLOP3.LUT UP0, UPT, UPT, UPT, UPT, 0x40, 0x4 ;  /* 0x000000000004789c */ /* 0x000fe20003f0e870 */
[----:B------:R-:W-:Y:S05]  /*6a80*/  ISETP.NE.AND.EX P2, PT, RZ, UR47, PT, P2 ;  /* 0x0000002fff007c0c */ /* 0x000fea000bf45320 */
[----:B------:R-:W-:Y:S06]  /*6a90*/  UISETP.NE.AND UP2, UPT, UR4, URZ, UPT ;  /* 0x000000ff0400728c */ /* 0x000fec000bf45270 */
[----:B------:R-:W-:Y:S05]  /*6aa0*/  PLOP3.LUT P1, PT, PT, PT, UP2, 0x80, 0x8 ;  /* 0x000000000008781c */ /* 0x000fea0003f2f028 */
[----:B------:R-:W-:Y:S06]  /*6ab0*/  @UP2 UPLOP3.LUT UP0, UPT, UPT, UPT, UP1, 0x80, 0x8 ;  /* 0x000000000008289c */ /* 0x000fec0003f0f010 */
[----:B------:R-:W-:Y:S01]  /*6ac0*/  PLOP3.LUT P0, PT, PT, PT, UP0, 0x80, 0x8 ;  /* 0x000000000008781c */ /* 0x000fe20003f0f008 */
[----:B------:R-:W-:Y:S01]  /*6ad0*/  @!UPT UIADD3 URZ, UPT, UPT, URZ, URZ, URZ ;  /* 0x000000fffffff290 */ /* 0x000fe2000fffe0ff */
[----:B------:R-:W-:Y:S11]  /*6ae0*/  BRA.U !UP1, `(.L_x_119) ;  /* 0x00000001093c7547 */ /* 0x000ff6000b800000 */
[----:B------:R-:W-:Y:S01]  /*6af0*/  UISETP.NE.U32.AND UP0, UPT, UR46, URZ, UPT ;  /* 0x000000ff2e00728c */ /* 0x000fe2000bf05070 */
[----:B-1----:R-:W-:Y:S01]  /*6b00*/  HFMA2 R0, -RZ, RZ, 0, 5.9604644775390625e-08 ;  /* 0x00000001ff007431 */ /* 0x002fe200000001ff */
[----:B------:R-:W1:Y:S01]  /*6b10*/  LDCU.64 UR8, c[0x0][0x358] ;  /* 0x00006b00ff0877ac */ /* 0x000e620008000a00 */
[----:B------:R-:W-:Y:S01]  /*6b20*/  IMAD.MOV.U32 R86, RZ, RZ, 0x1 ;  /* 0x00000001ff567424 */ /* 0x000fe200078e00ff */
[----:B------:R-:W-:Y:S06]  /*6b30*/  UISETP.NE.AND.EX UP0, UPT, UR47, URZ, UPT, UP0 ;  /* 0x000000ff2f00728c */ /* 0x000fec000bf05300 */
[----:B------:R-:W-:Y:S05]  /*6b40*/  PLOP3.LUT P3, PT, PT, PT, UP0, 0x80, 0x8 ;  /* 0x000000000008781c */ /* 0x000fea0003f6f008 */
[----:B------:R-:W2:Y:S01]  /*6b50*/  @UP0 LDCU.64 UR4, c[0x0][0x888] ;  /* 0x00011100ff0407ac */ /* 0x000ea20008000a00 */
[----:B------:R-:W-:Y:S07]  /*6b60*/  @UP0 UIMAD UR6, UR36, UR60, URZ ;  /* 0x0000003c240602a4 */ /* 0x000fee000f8e02ff */
[----:B------:R-:W-:Y:S01]  /*6b70*/  @!P3 PRMT R86, R0, 0x7610, R86 ;  /* 0x000076100056b816 */ /* 0x000fe20000000056 */
[----:B--2---:R-:W-:Y:S06]  /*6b80*/  @UP0 UIMAD.WIDE UR4, UR6, 0x4, UR4 ;  /* 0x00000004060408a5 */ /* 0x004fec000f8e0204 */
[----:B------:R-:W-:Y:S01]  /*6b90*/  IMAD.U32 R2, RZ, RZ, UR4 ;  /* 0x00000004ff027e24 */ /* 0x000fe2000f8e00ff */
[----:B------:R-:W-:Y:S04]  /*6ba0*/  MOV R3, UR5 ;  /* 0x0000000500037c02 */ /* 0x000fe80008000f00 */
[----:B------:R-:W2:Y:S01]  /*6bb0*/  @!UP0 LDCU UR4, c[0x0][0x880] ;  /* 0x00011000ff0487ac */ /* 0x000ea20008000800 */
[----:B-1---5:R3:W5:Y:S02]  /*6bc0*/  @P3 LDG.E R41, desc[UR8][R2.64] ;  /* 0x0000000802293981 */ /* 0x022764000c1e1900 */
[----:B--23--:R-:W-:Y:S02]  /*6bd0*/  @!P3 IMAD.U32 R41, RZ, RZ, UR4 ;  /* 0x00000004ff29be24 */ /* 0x00cfe4000f8e00ff */
.L_x_119:
[----:B------:R-:W-:Y:S05]  /*6be0*/  @!P4 BRA `(.L_x_120) ;  /* 0x000000000024c947 */ /* 0x000fea0003800000 */
[----:B------:R-:W-:Y:S01]  /*6bf0*/  ISETP.NE.U32.AND P3, PT, R80, RZ, PT ;  /* 0x000000ff5000720c */ /* 0x000fe20003f65070 */
[----:B------:R-:W2:Y:S03]  /*6c00*/  LDCU.64 UR4, c[0x0][0x358] ;  /* 0x00006b00ff0477ac */ /* 0x000ea60008000a00 */
[----:B------:R-:W-:Y:S11]  /*6c10*/  ISETP.NE.AND.EX P3, PT, R81, RZ, PT, P3 ;  /* 0x000000ff5100720c */ /* 0x000ff60003f65330 */
[----:B------:R-:W-:Y:S02]  /*6c20*/  @!UPT UIADD3 URZ, UPT, UPT, URZ, URZ, URZ ;  /* 0x000000fffffff290 */ /* 0x000fe4000fffe0ff */
[----:B------:R-:W3:Y:S01]  /*6c30*/  @P3 LDC.64 R2, c[0x0][0x8a8] ;  /* 0x00022a00ff023b82 */ /* 0x000ee20000000a00 */
[----:B-1----:R-:W-:Y:S04]  /*6c40*/  @P3 IMAD R0, R82, UR36, RZ ;  /* 0x0000002452003c24 */ /* 0x002fe8000f8e02ff */
[----:B---3--:R-:W-:Y:S05]  /*6c50*/  @P3 IMAD.WIDE R2, R0, 0x4, R2 ;  /* 0x0000000400023825 */ /* 0x008fea00078e0202 */
[----:B--2--5:R2:W5:Y:S02]  /*6c60*/  @P3 LDG.E R38, desc[UR4][R2.64] ;  /* 0x0000000402263981 */ /* 0x024564000c1e1900 */
[----:B--2---:R-:W3:Y:S02]  /*6c70*/  @!P3 LDC R38, c[0x0][0x8a0] ;  /* 0x00022800ff26bb82 */ /* 0x004ee40000000800 */
.L_x_120:
[----:B-----5:R-:W-:Y:S01]  /*6c80*/  FSETP.NEU.AND P4, PT, R41, RZ, PT ;  /* 0x000000ff2900720b */ /* 0x020fe20003f8d000 */
[----:B------:R-:W-:Y:S01]  /*6c90*/  BSSY B1, `(.L_x_121) ;  /* 0x0000041000017945 */ /* 0x000fe20003800000 */
[----:B------:R-:W-:Y:S01]  /*6ca0*/  SEL R3, RZ, 0xffffffff, P2 ;  /* 0xffffffffff037807 */ /* 0x000fe20001000000 */
[----:B------:R-:W-:Y:S01]  /*6cb0*/  IMAD.MOV.U32 R71, RZ, RZ, 0x1 ;  /* 0x00000001ff477424 */ /* 0x000fe200078e00ff */
[----:B------:R-:W-:Y:S01]  /*6cc0*/  LOP3.LUT P3, RZ, R86, 0xff, RZ, 0xc0, !PT ;  /* 0x000000ff56ff7812 */ /* 0x000fe2000786c0ff */
[C---:B------:R-:W-:Y:S01]  /*6cd0*/  IMAD R39, R36.reuse, 0x80, R37 ;  /* 0x0000008024277824 */ /* 0x040fe200078e0225 */
[----:B-1----:R-:W-:Y:S02]  /*6ce0*/  @P1 SEL R0, RZ, 0xffffffff, P4 ;  /* 0xffffffffff001807 */ /* 0x002fe40002000000 */
[----:B------:R-:W-:Y:S02]  /*6cf0*/  CS2R R78, SRZ ;  /* 0x00000000004e7805 */ /* 0x000fe4000001ff00 */
[----:B------:R-:W-:Y:S02]  /*6d00*/  LEA R5, R93, UR43, 0x3 ;  /* 0x0000002b5d057c11 */ /* 0x000fe4000f8e18ff */
[----:B------:R-:W-:Y:S02]  /*6d10*/  CS2R R76, SRZ ;  /* 0x00000000004c7805 */ /* 0x000fe4000001ff00 */
[----:B------:R-:W-:Y:S02]  /*6d20*/  @P0 SEL R0, R3, R0, !P3 ;  /* 0x0000000003000207 */ /* 0x000fe40005800000 */
[----:B------:R-:W-:Y:S02]  /*6d30*/  CS2R R74, SRZ ;  /* 0x00000000004a7805 */ /* 0x000fe4000001ff00 */
[----:B------:R-:W-:Y:S02]  /*6d40*/  LEA R90, R36, UR43, 0x3 ;  /* 0x0000002b245a7c11 */ /* 0x000fe4000f8e18ff */
[----:B------:R-:W-:Y:S02]  /*6d50*/  CS2R R72, SRZ ;  /* 0x0000000000487805 */ /* 0x000fe4000001ff00 */
[----:B------:R-:W-:Y:S02]  /*6d60*/  @P1 LOP3.LUT R0, R0, 0x1, RZ, 0xc0, !PT ;  /* 0x0000000100001812 */ /* 0x000fe400078ec0ff */
[----:B------:R-:W-:Y:S02]  /*6d70*/  SHF.L.U32 R7, R95, 0x1f, RZ ;  /* 0x0000001f5f077819 */ /* 0x000fe400000006ff */
[----:B------:R-:W-:Y:S02]  /*6d80*/  ISETP.NE.U32.OR P6, PT, R0, 0x1, !P1 ;  /* 0x000000010000780c */ /* 0x000fe40004fc5470 */
[----:B------:R-:W-:Y:S02]  /*6d90*/  PLOP3.LUT P2, PT, PT, PT, UP1, 0x80, 0x8 ;  /* 0x000000000008781c */ /* 0x000fe40003f4f018 */
[----:B------:R-:W-:Y:S02]  /*6da0*/  SEL R0, RZ, 0xffffffff, P4 ;  /* 0xffffffffff007807 */ /* 0x000fe40002000000 */
[----:B------:R-:W-:Y:S07]  /*6db0*/  P2R R102, PR, RZ, 0x40 ;  /* 0x00000040ff667803 */ /* 0x000fee0000000000 */
[----:B------:R-:W-:Y:S02]  /*6dc0*/  @P6 SHF.L.U32 R2, R92, 0x1f, RZ ;  /* 0x0000001f5c026819 */ /* 0x000fe400000006ff */
[----:B------:R-:W-:Y:S02]  /*6dd0*/  @P2 SEL R0, R3, R0, !P3 ;  /* 0x0000000003002207 */ /* 0x000fe40005800000 */
[----:B------:R-:W1:Y:S02]  /*6de0*/  @P6 SYNCS.PHASECHK.TRANS64.TRYWAIT P1, [R5+URZ+0x100], R2 ;  /* 0x00010002050065a7 */ /* 0x000e6400080211ff */
[----:B------:R-:W-:Y:S04]  /*6df0*/  LOP3.LUT R0, R0, 0x1, RZ, 0xc0, !PT ;  /* 0x0000000100007812 */ /* 0x000fe800078ec0ff */
[----:B------:R-:W-:Y:S04]  /*6e00*/  ISETP.NE.U32.AND P5, PT, R0, 0x1, PT ;  /* 0x000000010000780c */ /* 0x000fe80003fa5070 */
[----:B------:R-:W-:Y:S01]  /*6e10*/  P2R R100, PR, RZ, 0x20 ;  /* 0x00000020ff647803 */ /* 0x000fe20000000000 */
[----:B------:R2:W4:Y:S01]  /*6e20*/  SYNCS.PHASECHK.TRANS64.TRYWAIT P0, [R90+URZ+0x170], R7 ;  /* 0x000170075a0075a7 */ /* 0x00052200080011ff */
[----:B-1----:R-:W-:Y:S01]  /*6e30*/  @P6 SEL R71, RZ, 0x1, !P1 ;  /* 0x00000001ff476807 */ /* 0x002fe20004800000 */
[----:B--2---:R-:W-:Y:S06]  /*6e40*/  @!P6 BRA `(.L_x_122) ;  /* 0x000000000094e947 */ /* 0x004fec0003800000 */
[----:B------:R-:W-:Y:S01]  /*6e50*/  @P5 IMAD R4, R93, 0x1000, R84 ;  /* 0x000010005d045824 */ /* 0x000fe200078e0254 */
[----:B------:R-:W-:Y:S01]  /*6e60*/  LOP3.LUT P6, RZ, R85, 0x80, RZ, 0xc0, !PT ;  /* 0x0000008055ff7812 */ /* 0x000fe200078cc0ff */
[----:B------:R-:W1:Y:S01]  /*6e70*/  S2R R0, SR_CgaCtaId ;  /* 0x0000000000007919 */ /* 0x000e620000008800 */
[----:B------:R-:W-:Y:S01]  /*6e80*/  ISETP.NE.AND P2, PT, R71, RZ, PT ;  /* 0x000000ff4700720c */ /* 0x000fe20003f45270 */
[----:B------:R-:W-:Y:S01]  /*6e90*/  @P5 VIADD R3, R4, UR43 ;  /* 0x0000002b04035c36 */ /* 0x000fe20008000000 */
[----:B------:R-:W-:Y:S01]  /*6ea0*/  PLOP3.LUT P1, PT, PT, PT, PT, 0x8, 0x80 ;  /* 0x000000000080781c */ /* 0x000fe20003f2e170 */
[----:B------:R-:W-:Y:S01]  /*6eb0*/  BSSY B0, `(.L_x_123) ;  /* 0x000000d000007945 */ /* 0x000fe20003800000 */
[----:B------:R-:W-:Y:S01]  /*6ec0*/  @P5 PLOP3.LUT P1, PT, P6, PT, PT, 0x80, 0x8 ;  /* 0x000000000008581c */ /* 0x000fe2000372f070 */
[C---:B------:R-:W-:Y:S01]  /*6ed0*/  @P5 VIADD R2, R3.reuse, 0x300 ;  /* 0x0000030003025836 */ /* 0x040fe20000000000 */
[----:B------:R-:W-:Y:S01]  /*6ee0*/  CS2R R74, SRZ ;  /* 0x00000000004a7805 */ /* 0x000fe2000001ff00 */
[----:B------:R-:W-:Y:S01]  /*6ef0*/  @P5 VIADD R3, R3, 0x310 ;  /* 0x0000031003035836 */ /* 0x000fe20000000000 */
[----:B------:R-:W-:Y:S02]  /*6f00*/  CS2R R72, SRZ ;  /* 0x0000000000487805 */ /* 0x000fe4000001ff00 */
[----:B------:R-:W-:Y:S02]  /*6f10*/  CS2R R78, SRZ ;  /* 0x00000000004e7805 */ /* 0x000fe4000001ff00 */
[----:B------:R-:W-:Y:S05]  /*6f20*/  CS2R R76, SRZ ;  /* 0x00000000004c7805 */ /* 0x000fea000001ff00 */
[----:B------:R-:W-:Y:S01]  /*6f30*/  @P1 VIADD R3, R2, 0xfffffff0 ;  /* 0xfffffff002031836 */ /* 0x000fe20000000000 */
[----:B------:R-:W-:Y:S06]  /*6f40*/  @P2 BRA `(.L_x_124) ;  /* 0x00000000000c2947 */ /* 0x000fec0003800000 */
[----:B------:R-:W-:Y:S04]  /*6f50*/  SHF.L.U32 R2, R92, 0x1f, RZ ;  /* 0x0000001f5c027819 */ /* 0x000fe800000006ff */
[----:B------:R-:W2:Y:S02]  /*6f60*/  SYNCS.PHASECHK.TRANS64.TRYWAIT P1, [R5+URZ+0x100], R2 ;  /* 0x00010002050075a7 */ /* 0x000ea400080211ff */
[----:B--2---:R-:W-:Y:S05]  /*6f70*/  @!P1 BRA `(.L_x_125) ;  /* 0x0000004400b09947 */ /* 0x004fea0003800000 */
.L_x_124:
[----:B------:R-:W-:Y:S05]  /*6f80*/  BSYNC B0 ;  /* 0x0000000000007941 */ /* 0x000fea0003800000 */
.L_x_123:
[----:B------:R-:W-:Y:S01]  /*6f90*/  ISETP.NE.AND P1, PT, R100, RZ, PT ;  /* 0x000000ff6400720c */ /* 0x000fe20003f25270 */
[----:B--2---:R-:W-:Y:S02]  /*6fa0*/  VIADD R5, R5, 0x120 ;  /* 0x0000012005057836 */ /* 0x004fe40000000000 */
[----:B------:R-:W-:Y:S03]  /*6fb0*/  VIADD R93, R93, 0x1 ;  /* 0x000000015d5d7836 */ /* 0x000fe60000000000 */
[----:B-1----:R-:W-:Y:S07]  /*6fc0*/  PRMT R0, R0, 0x654, R5 ;  /* 0x0000065400007816 */ /* 0x002fee0000000005 */
[----:B------:R1:W2:Y:S04]  /*6fd0*/  @P1 LDS.128 R72, [R4+UR43+0x300] ;  /* 0x0003002b04481984 */ /* 0x0002a80008000c00 */
[----:B------:R1:W1:Y:S01]  /*6fe0*/  @P1 LDS.128 R76, [R3] ;  /* 0x00000000034c1984 */ /* 0x0002620000000c00 */
[C---:B------:R-:W-:Y:S01]  /*6ff0*/  ISETP.NE.AND P1, PT, R93.reuse, 0x4, PT ;  /* 0x000000045d00780c */ /* 0x040fe20003f25270 */
[----:B------:R-:W-:Y:S01]  /*7000*/  @!PT LDS RZ, [RZ] ;  /* 0x00000000fffff984 */ /* 0x000fe20000000800 */
[----:B------:R-:W-:Y:S01]  /*7010*/  @!PT LDS RZ, [RZ] ;  /* 0x00000000fffff984 */ /* 0x000fe20000000800 */
[----:B------:R-:W-:Y:S01]  /*7020*/  @!PT LDS RZ, [RZ] ;  /* 0x00000000fffff984 */ /* 0x000fe20000000800 */
[----:B------:R-:W-:Y:S01]  /*7030*/  @!PT LDS RZ, [RZ] ;  /* 0x00000000fffff984 */ /* 0x000fe20000000800 */
[----:B------:R5:W-:Y:S06]  /*7040*/  MEMBAR.ALL.CTA ;  /* 0x0000000000007992 */ /* 0x000bec0000008000 */
[----:B-----5:R-:W5:Y:S01]  /*7050*/  FENCE.VIEW.ASYNC.S ;  /* 0x00000000000073c6 */ /* 0x020f620000000000 */
[----:B------:R-:W-:Y:S02]  /*7060*/  SEL R5, RZ, 0x1, P1 ;  /* 0x00000001ff057807 */ /* 0x000fe40000800000 */
[----:B------:R-:W-:Y:S02]  /*7070*/  SEL R93, R93, RZ, P1 ;  /* 0x000000ff5d5d7207 */ /* 0x000fe40000800000 */
[----:B------:R-:W-:Y:S01]  /*7080*/  LOP3.LUT R92, R92, R5, RZ, 0x3c, !PT ;  /* 0x000000055c5c7212 */ /* 0x000fe200078e3cff */
[----:B-----5:R1:W-:Y:S06]  /*7090*/  SYNCS.ARRIVE.TRANS64.RED.A1T0 RZ, [R0+URZ], RZ ;  /* 0x000000ff00ff79a7 */ /* 0x0203ec00081004ff */
.L_x_122:
[----:B------:R-:W-:Y:S05]  /*70a0*/  BSYNC B1 ;  /* 0x0000000000017941 */ /* 0x000fea0003800000 */
.L_x_121:
[----:B-1----:R-:W-:Y:S04]  /*70b0*/  SHF.R.U32.HI R0, RZ, 0x15, R39 ;  /* 0x00000015ff007819 */ /* 0x002fe80000011627 */
[----:B------:R-:W-:Y:S01]  /*70c0*/  LOP3.LUT P1, RZ, R0, 0x3, R87, 0x48, !PT ;  /* 0x0000000300ff7812 */ /* 0x000fe20007824857 */
[----:B------:R-:W-:Y:S01]  /*70d0*/  @!UPT UIADD3 URZ, UPT, UPT, URZ, URZ, URZ ;  /* 0x000000fffffff290 */ /* 0x000fe2000fffe0ff */
[----:B----4-:R-:W-:Y:S11]  /*70e0*/  @P0 BRA `(.L_x_126) ;  /* 0x0000000000080947 */ /* 0x010ff60003800000 */
[----:B------:R-:W1:Y:S02]  /*70f0*/  SYNCS.PHASECHK.TRANS64.TRYWAIT P0, [R90+URZ+0x170], R7 ;  /* 0x000170075a0075a7 */ /* 0x000e6400080011ff */
[----:B-1----:R-:W-:Y:S05]  /*7100*/  @!P0 BRA `(.L_x_127) ;  /* 0x0000004400608947 */ /* 0x002fea0003800000 */
.L_x_126:
[----:B------:R-:W-:Y:S05]  /*7110*/  @!P1 BRA `(.L_x_128) ;  /* 0x0000000000409947 */ /* 0x000fea0003800000 */
[----:B------:R-:W4:Y:S01]  /*7120*/  LDCU.64 UR8, c[0x4][0x78] ;  /* 0x01000f00ff0877ac */ /* 0x000f220008000a00 */
[----:B------:R-:W-:Y:S01]  /*7130*/  MOV R3, 0x0 ;  /* 0x0000000000037802 */ /* 0x000fe20000000f00 */
[----:B------:R-:W-:Y:S02]  /*7140*/  HFMA2 R12, -RZ, RZ, 0, 5.9604644775390625e-08 ;  /* 0x00000001ff0c7431 */ /* 0x000fe400000001ff */
[----:B------:R-:W-:Y:S02]  /*7150*/  IMAD.MOV.U32 R8, RZ, RZ, 0x192 ;  /* 0x00000192ff087424 */ /* 0x000fe400078e00ff */
[----:B------:R-:W-:Y:S01]  /*7160*/  IMAD.MOV.U32 R13, RZ, RZ, RZ ;  /* 0x000000ffff0d7224 */ /* 0x000fe200078e00ff */
[----:B------:R-:W1:Y:S01]  /*7170*/  LDCU.64 UR6, c[0x4][0x80] ;  /* 0x01001000ff0677ac */ /* 0x000e620008000a00 */
[----:B------:R-:W2:Y:S01]  /*7180*/  LDC.64 R2, c[0x4][R3] ;  /* 0x0100000003027b82 */ /* 0x000ea20000000a00 */
[----:B------:R-:W5:Y:S01]  /*7190*/  LDCU.64 UR4, c[0x4][0x18] ;  /* 0x01000300ff0477ac */ /* 0x000f620008000a00 */
[----:B----4-:R-:W-:Y:S01]  /*71a0*/  MOV R5, UR9 ;  /* 0x0000000900057c02 */ /* 0x010fe20008000f00 */
[----:B------:R-:W-:Y:S01]  /*71b0*/  IMAD.U32 R4, RZ, RZ, UR8 ;  /* 0x00000008ff047e24 */ /* 0x000fe2000f8e00ff */
[----:B-1----:R-:W-:Y:S01]  /*71c0*/  MOV R7, UR7 ;  /* 0x0000000700077c02 */ /* 0x002fe20008000f00 */
[----:B------:R-:W-:Y:S01]  /*71d0*/  IMAD.U32 R6, RZ, RZ, UR6 ;  /* 0x00000006ff067e24 */ /* 0x000fe2000f8e00ff */
[----:B-----5:R-:W-:Y:S01]  /*71e0*/  MOV R11, UR5 ;  /* 0x00000005000b7c02 */ /* 0x020fe20008000f00 */
[----:B------:R-:W-:Y:S02]  /*71f0*/  IMAD.U32 R10, RZ, RZ, UR4 ;  /* 0x00000004ff0a7e24 */ /* 0x000fe4000f8e00ff */
[----:B------:R-:W-:Y:S07]  /*7200*/  LEPC R20, `(.L_x_128) ;  /* 0x000000001014794e */ /* 0x000fee0000000000 */
[----:B--23--:R-:W-:Y:S05]  /*7210*/  CALL.ABS.NOINC R2 ;  /* 0x0000000002007343 */ /* 0x00cfea0003c00000 */
.L_x_128:
[-C--:B--2---:R-:W-:Y:S01]  /*7220*/  F2FP.F16.E5M2.UNPACK_B R42, R72.reuse ;  /* 0x00000048ff2a723e */ /* 0x084fe200020004ff */
[----:B------:R-:W-:Y:S05]  /*7230*/  WARPSYNC.ALL ;  /* 0x0000000000007948 */ /* 0x000fea0003800000 */
[----:B------:R-:W-:Y:S01]  /*7240*/  R2UR UR4, R39 ;  /* 0x00000000270472ca */ /* 0x000fe200000e0000 */
[--C-:B------:R-:W-:Y:S01]  /*7250*/  HADD2.F32 R40, -RZ, R42.reuse.H0_H0 ;  /* 0x2000002aff287230 */ /* 0x100fe20000004100 */
[----:B------:R-:W-:Y:S01]  /*7260*/  F2FP.F16.E5M2.UNPACK_B R43, R72.H1 ;  /* 0x00000048ff2b723e */ /* 0x000fe200030004ff */
[----:B------:R-:W-:Y:S01]  /*7270*/  HADD2.F32 R42, -RZ, R42.H1_H1 ;  /* 0x3000002aff2a7230 */ /* 0x000fe20000004100 */
[-C--:B------:R-:W-:Y:S01]  /*7280*/  F2FP.F16.E5M2.UNPACK_B R45, R73.reuse ;  /* 0x00000049ff2d723e */ /* 0x080fe200020004ff */
[----:B------:R-:W-:Y:S01]  /*7290*/  BSSY.RECONVERGENT B0, `(.L_x_129) ;  /* 0x000009e000007945 */ /* 0x000fe20003800200 */
[----:B------:R-:W-:Y:S01]  /*72a0*/  F2FP.F16.E5M2.UNPACK_B R47, R73.H1 ;  /* 0x00000049ff2f723e */ /* 0x000fe200030004ff */
[--C-:B------:R-:W-:Y:S01]  /*72b0*/  HADD2.F32 R44, -RZ, R43.reuse.H0_H0 ;  /* 0x2000002bff2c7230 */ /* 0x100fe20000004100 */
[-C--:B------:R-:W-:Y:S01]  /*72c0*/  F2FP.F16.E5M2.UNPACK_B R49, R74.reuse ;  /* 0x0000004aff31723e */ /* 0x080fe200020004ff */
[----:B------:R-:W-:Y:S01]  /*72d0*/  HADD2.F32 R46, -RZ, R43.H1_H1 ;  /* 0x3000002bff2e7230 */ /* 0x000fe20000004100 */
[----:B------:R-:W-:Y:S01]  /*72e0*/  F2FP.F16.E5M2.UNPACK_B R51, R74.H1 ;  /* 0x0000004aff33723e */ /* 0x000fe200030004ff */
[--C-:B------:R-:W-:Y:S01]  /*72f0*/  HADD2.F32 R43, -RZ, R45.reuse.H0_H0 ;  /* 0x2000002dff2b7230 */ /* 0x100fe20000004100 */
[-C--:B------:R-:W-:Y:S01]  /*7300*/  F2FP.F16.E5M2.UNPACK_B R53, R75.reuse ;  /* 0x0000004bff35723e */ /* 0x080fe200020004ff */
[----:B-1----:R-:W3:Y:S01]  /*7310*/  LDTM.x32 R4, tmem[UR4] ;  /* 0x00000004000479ee */ /* 0x002ee200082c0000 */
[----:B------:R-:W-:Y:S01]  /*7320*/  F2FP.F16.E5M2.UNPACK_B R55, R75.H1 ;  /* 0x0000004bff37723e */ /* 0x000fe200030004ff */
[----:B------:R-:W-:Y:S01]  /*7330*/  HADD2.F32 R48, -RZ, R45.H1_H1 ;  /* 0x3000002dff307230 */ /* 0x000fe20000004100 */
[-C--:B------:R-:W-:Y:S01]  /*7340*/  F2FP.F16.E5M2.UNPACK_B R57, R76.reuse ;  /* 0x0000004cff39723e */ /* 0x080fe200020004ff */
[----:B------:R-:W-:Y:S01]  /*7350*/  HADD2.F32 R52, -RZ, R49.H1_H1 ;  /* 0x30000031ff347230 */ /* 0x000fe20000004100 */
[----:B------:R-:W-:Y:S01]  /*7360*/  IADD3 R112, PT, PT, R84, UR43, RZ ;  /* 0x0000002b54707c10 */ /* 0x000fe2000fffe0ff */
[----:B------:R-:W-:Y:S01]  /*7370*/  HADD2.F32 R56, -RZ, R53.H1_H1 ;  /* 0x30000035ff387230 */ /* 0x000fe20000004100 */
[----:B------:R-:W-:Y:S01]  /*7380*/  MOV R101, 0x10 ;  /* 0x0000001000657802 */ /* 0x000fe20000000f00 */
[----:B------:R-:W-:Y:S01]  /*7390*/  HADD2.F32 R60, -RZ, R57.H1_H1 ;  /* 0x30000039ff3c7230 */ /* 0x000fe20000004100 */
[----:B------:R-:W-:Y:S01]  /*73a0*/  LOP3.LUT P5, RZ, R85, 0x80, RZ, 0xc0, !PT ;  /* 0x0000008055ff7812 */ /* 0x000fe200078ac0ff */
[--C-:B------:R-:W-:Y:S01]  /*73b0*/  HADD2.F32 R45, -RZ, R47.reuse.H0_H0 ;  /* 0x2000002fff2d7230 */ /* 0x100fe20000004100 */
[----:B------:R-:W-:Y:S01]  /*73c0*/  F2FP.F16.E5M2.UNPACK_B R59, R76.H1 ;  /* 0x0000004cff3b723e */ /* 0x000fe200030004ff */
[----:B------:R-:W-:Y:S01]  /*73d0*/  HADD2.F32 R50, -RZ, R47.H1_H1 ;  /* 0x3000002fff327230 */ /* 0x000fe20000004100 */
[----:B------:R-:W-:Y:S01]  /*73e0*/  SEL R101, R101, 0xfffffff0, !P5 ;  /* 0xfffffff065657807 */ /* 0x000fe20006800000 */
[----:B------:R-:W-:Y:S01]  /*73f0*/  HADD2.F32 R47, -RZ, R49.H0_H0 ;  /* 0x20000031ff2f7230 */ /* 0x000fe20000004100 */
[-C--:B------:R-:W-:Y:S01]  /*7400*/  F2FP.F16.E5M2.UNPACK_B R61, R77.reuse ;  /* 0x0000004dff3d723e */ /* 0x080fe200020004ff */
[--C-:B------:R-:W-:Y:S01]  /*7410*/  HADD2.F32 R49, -RZ, R51.reuse.H0_H0 ;  /* 0x20000033ff317230 */ /* 0x100fe20000004100 */
[----:B------:R-:W-:Y:S01]  /*7420*/  F2FP.F16.E5M2.UNPACK_B R63, R77.H1 ;  /* 0x0000004dff3f723e */ /* 0x000fe200030004ff */
[----:B------:R-:W-:Y:S01]  /*7430*/  HADD2.F32 R54, -RZ, R51.H1_H1 ;  /* 0x30000033ff367230 */ /* 0x000fe20000004100 */
[-C--:B------:R-:W-:Y:S01]  /*7440*/  F2FP.F16.E5M2.UNPACK_B R65, R78.reuse ;  /* 0x0000004eff41723e */ /* 0x080fe200020004ff */
[----:B------:R-:W-:Y:S01]  /*7450*/  HADD2.F32 R51, -RZ, R53.H0_H0 ;  /* 0x20000035ff337230 */ /* 0x000fe20000004100 */
[----:B------:R-:W-:Y:S01]  /*7460*/  F2FP.F16.E5M2.UNPACK_B R67, R78.H1 ;  /* 0x0000004eff43723e */ /* 0x000fe200030004ff */
[----:B------:R-:W-:Y:S01]  /*7470*/  HADD2.F32 R64, -RZ, R61.H1_H1 ;  /* 0x3000003dff407230 */ /* 0x000fe20000004100 */
[----:B------:R-:W-:Y:S01]  /*7480*/  ISETP.NE.AND P0, PT, R97, RZ, PT ;  /* 0x000000ff6100720c */ /* 0x000fe20003f05270 */
[C---:B---3--:R-:W-:Y:S01]  /*7490*/  FMUL R0, R38.reuse, R4 ;  /* 0x0000000426007220 */ /* 0x048fe20000400000 */
[C---:B------:R-:W-:Y:S01]  /*74a0*/  FMUL R2, R38.reuse, R5 ;  /* 0x0000000526027220 */ /* 0x040fe20000400000 */
[C---:B------:R-:W-:Y:S01]  /*74b0*/  FMUL R4, R38.reuse, R8 ;  /* 0x0000000826047220 */ /* 0x040fe20000400000 */
[C---:B------:R-:W-:Y:S01]  /*74c0*/  FMUL R5, R38.reuse, R9 ;  /* 0x0000000926057220 */ /* 0x040fe20000400000 */
[C---:B------:R-:W-:Y:S01]  /*74d0*/  FFMA R0, R41.reuse, R40, R0 ;  /* 0x0000002829007223 */ /* 0x040fe20000000000 */
[C---:B------:R-:W-:Y:S01]  /*74e0*/  FFMA R2, R41.reuse, R42, R2 ;  /* 0x0000002a29027223 */ /* 0x040fe20000000002 */
[C---:B------:R-:W-:Y:S01]  /*74f0*/  FMUL R8, R38.reuse, R12 ;  /* 0x0000000c26087220 */ /* 0x040fe20000400000 */
[C---:B------:R-:W-:Y:S01]  /*7500*/  FMUL R9, R38.reuse, R13 ;  /* 0x0000000d26097220 */ /* 0x040fe20000400000 */
[C---:B------:R-:W-:Y:S01]  /*7510*/  FMUL R12, R38.reuse, R16 ;  /* 0x00000010260c7220 */ /* 0x040fe20000400000 */
[C---:B------:R-:W-:Y:S01]  /*7520*/  FMUL R13, R38.reuse, R17 ;  /* 0x00000011260d7220 */ /* 0x040fe20000400000 */
[C---:B------:R-:W-:Y:S01]  /*7530*/  FMUL R16, R38.reuse, R20 ;  /* 0x0000001426107220 */ /* 0x040fe20000400000 */
[C---:B------:R-:W-:Y:S01]  /*7540*/  FMUL R17, R38.reuse, R21 ;  /* 0x0000001526117220 */ /* 0x040fe20000400000 */
[C---:B------:R-:W-:Y:S01]  /*7550*/  FMUL R20, R38.reuse, R24 ;  /* 0x0000001826147220 */ /* 0x040fe20000400000 */
[C---:B------:R-:W-:Y:S01]  /*7560*/  FMUL R21, R38.reuse, R25 ;  /* 0x0000001926157220 */ /* 0x040fe20000400000 */
[----:B------:R-:W-:Y:S02]  /*7570*/  HADD2.F32 R68, -RZ, R65.H1_H1 ;  /* 0x30000041ff447230 */ /* 0x000fe40000004100 */
[C---:B------:R-:W-:Y:S01]  /*7580*/  FMUL R24, R38.reuse, R28 ;  /* 0x0000001c26187220 */ /* 0x040fe20000400000 */
[C---:B------:R-:W-:Y:S01]  /*7590*/  FMUL R25, R38.reuse, R29 ;  /* 0x0000001d26197220 */ /* 0x040fe20000400000 */
[C---:B------:R-:W-:Y:S01]  /*75a0*/  FMUL R28, R38.reuse, R32 ;  /* 0x00000020261c7220 */ /* 0x040fe20000400000 */
[C---:B------:R-:W-:Y:S01]  /*75b0*/  FMUL R29, R38.reuse, R33 ;  /* 0x00000021261d7220 */ /* 0x040fe20000400000 */
[C---:B------:R-:W-:Y:S01]  /*75c0*/  FMUL R3, R38.reuse, R6 ;  /* 0x0000000626037220 */ /* 0x040fe20000400000 */
[C---:B------:R-:W-:Y:S01]  /*75d0*/  FMUL R7, R38.reuse, R7 ;  /* 0x0000000726077220 */ /* 0x040fe20000400000 */
[----:B------:R-:W-:Y:S01]  /*75e0*/  FMUL R6, R38, R10 ;  /* 0x0000000a26067220 */ /* 0x000fe20000400000 */
[-C--:B------:R-:W-:Y:S01]  /*75f0*/  F2FP.F16.E5M2.UNPACK_B R40, R79.reuse ;  /* 0x0000004fff28723e */ /* 0x080fe200020004ff */
[C---:B------:R-:W-:Y:S01]  /*7600*/  FFMA R3, R41.reuse, R44, R3 ;  /* 0x0000002c29037223 */ /* 0x040fe20000000003 */
[C---:B------:R-:W-:Y:S01]  /*7610*/  FFMA R7, R41.reuse, R46, R7 ;  /* 0x0000002e29077223 */ /* 0x040fe20000000007 */
[----:B------:R-:W-:Y:S01]  /*7620*/  F2FP.F16.E5M2.UNPACK_B R42, R79.H1 ;  /* 0x0000004fff2a723e */ /* 0x000fe200030004ff */
[C---:B------:R-:W-:Y:S01]  /*7630*/  FFMA R4, R41.reuse, R43, R4 ;  /* 0x0000002b29047223 */ /* 0x040fe20000000004 */
[C---:B------:R-:W-:Y:S01]  /*7640*/  FFMA R5, R41.reuse, R48, R5 ;  /* 0x0000003029057223 */ /* 0x040fe20000000005 */
[----:B------:R-:W-:Y:S01]  /*7650*/  ISETP.NE.AND P6, PT, R102, RZ, PT ;  /* 0x000000ff6600720c */ /* 0x000fe20003fc5270 */
[----:B------:R-:W-:Y:S01]  /*7660*/  FFMA R6, R41, R45, R6 ;  /* 0x0000002d29067223 */ /* 0x000fe20000000006 */
[----:B------:R-:W-:Y:S01]  /*7670*/  F2FP.SATFINITE.E5M2.F32.PACK_AB_MERGE_C R99, R7, R3, RZ ;  /* 0x000000030763723e */ /* 0x000fe200048060ff */
[C---:B------:R-:W-:Y:S01]  /*7680*/  FMUL R11, R38.reuse, R11 ;  /* 0x0000000b260b7220 */ /* 0x040fe20000400000 */
[C---:B------:R-:W-:Y:S01]  /*7690*/  FMUL R10, R38.reuse, R14 ;  /* 0x0000000e260a7220 */ /* 0x040fe20000400000 */
[----:B------:R-:W-:Y:S01]  /*76a0*/  FMUL R15, R38, R15 ;  /* 0x0000000f260f7220 */ /* 0x000fe20000400000 */
[----:B------:R-:W-:Y:S01]  /*76b0*/  F2FP.SATFINITE.E5M2.F32.PACK_AB_MERGE_C R104, R2, R0, R99 ;  /* 0x000000000268723e */ /* 0x000fe20004806063 */
[C---:B------:R-:W-:Y:S01]  /*76c0*/  FFMA R11, R41.reuse, R50, R11 ;  /* 0x00000032290b7223 */ /* 0x040fe2000000000b */
[----:B------:R-:W-:Y:S01]  /*76d0*/  IADD3 R99, PT, PT, R112, R101, RZ ;  /* 0x0000006570637210 */ /* 0x000fe20007ffe0ff */
[C---:B------:R-:W-:Y:S01]  /*76e0*/  FFMA R8, R41.reuse, R47, R8 ;  /* 0x0000002f29087223 */ /* 0x040fe20000000008 */
[----:B------:R-:W-:Y:S01]  /*76f0*/  FFMA R9, R41, R52, R9 ;  /* 0x0000003429097223 */ /* 0x000fe20000000009 */
[--C-:B------:R-:W-:Y:S01]  /*7700*/  HADD2.F32 R53, -RZ, R55.reuse.H0_H0 ;  /* 0x20000037ff357230 */ /* 0x100fe20000004100 */
[----:B------:R-:W-:Y:S01]  /*7710*/  F2FP.SATFINITE.E5M2.F32.PACK_AB_MERGE_C R105, R11, R6, RZ ;  /* 0x000000060b69723e */ /* 0x000fe200048060ff */
[C---:B------:R-:W-:Y:S01]  /*7720*/  FFMA R10, R41.reuse, R49, R10 ;  /* 0x00000031290a7223 */ /* 0x040fe2000000000a */
[C---:B------:R-:W-:Y:S01]  /*7730*/  FFMA R15, R41.reuse, R54, R15 ;  /* 0x00000036290f7223 */ /* 0x040fe2000000000f */
[----:B------:R-:W-:Y:S01]  /*7740*/  FFMA R12, R41, R51, R12 ;  /* 0x00000033290c7223 */ /* 0x000fe2000000000c */
[----:B------:R-:W-:Y:S01]  /*7750*/  F2FP.SATFINITE.E5M2.F32.PACK_AB_MERGE_C R105, R5, R4, R105 ;  /* 0x000000040569723e */ /* 0x000fe20004806069 */
[----:B------:R-:W-:Y:S01]  /*7760*/  FFMA R13, R41, R56, R13 ;  /* 0x00000038290d7223 */ /* 0x000fe2000000000d */
[----:B------:R-:W-:Y:S01]  /*7770*/  HADD2.F32 R58, -RZ, R55.H1_H1 ;  /* 0x30000037ff3a7230 */ /* 0x000fe20000004100 */
[----:B------:R-:W-:Y:S01]  /*7780*/  F2FP.SATFINITE.E5M2.F32.PACK_AB_MERGE_C R106, R15, R10, RZ ;  /* 0x0000000a0f6a723e */ /* 0x000fe200048060ff */
[----:B------:R-:W-:Y:S02]  /*7790*/  HADD2.F32 R55, -RZ, R57.H0_H0 ;  /* 0x20000039ff377230 */ /* 0x000fe40000004100 */
[C---:B------:R-:W-:Y:S01]  /*77a0*/  FMUL R14, R38.reuse, R18 ;  /* 0x00000012260e7220 */ /* 0x040fe20000400000 */
[C---:B------:R-:W-:Y:S01]  /*77b0*/  FMUL R19, R38.reuse, R19 ;  /* 0x0000001326137220 */ /* 0x040fe20000400000 */
[--C-:B------:R-:W-:Y:S02]  /*77c0*/  HADD2.F32 R57, -RZ, R59.reuse.H0_H0 ;  /* 0x2000003bff397230 */ /* 0x100fe40000004100 */
[C---:B------:R-:W-:Y:S01]  /*77d0*/  FMUL R18, R38.reuse, R22 ;  /* 0x0000001626127220 */ /* 0x040fe20000400000 */
[C---:B------:R-:W-:Y:S01]  /*77e0*/  FFMA R14, R41.reuse, R53, R14 ;  /* 0x00000035290e7223 */ /* 0x040fe2000000000e */
[----:B------:R-:W-:Y:S02]  /*77f0*/  HADD2.F32 R62, -RZ, R59.H1_H1 ;  /* 0x3000003bff3e7230 */ /* 0x000fe40000004100 */
[C---:B------:R-:W-:Y:S01]  /*7800*/  FFMA R19, R41.reuse, R58, R19 ;  /* 0x0000003a29137223 */ /* 0x040fe20000000013 */
[----:B------:R-:W-:Y:S02]  /*7810*/  HADD2.F32 R59, -RZ, R61.H0_H0 ;  /* 0x2000003dff3b7230 */ /* 0x000fe40000004100 */
[C---:B------:R-:W-:Y:S01]  /*7820*/  FMUL R23, R38.reuse, R23 ;  /* 0x0000001726177220 */ /* 0x040fe20000400000 */
[C---:B------:R-:W-:Y:S01]  /*7830*/  FFMA R16, R41.reuse, R55, R16 ;  /* 0x0000003729107223 */ /* 0x040fe20000000010 */
[C---:B------:R-:W-:Y:S01]  /*7840*/  FFMA R17, R41.reuse, R60, R17 ;  /* 0x0000003c29117223 */ /* 0x040fe20000000011 */
[--C-:B------:R-:W-:Y:S02]  /*7850*/  HADD2.F32 R61, -RZ, R63.reuse.H0_H0 ;  /* 0x2000003fff3d7230 */ /* 0x100fe40000004100 */
[C---:B------:R-:W-:Y:S01]  /*7860*/  FFMA R18, R41.reuse, R57, R18 ;  /* 0x0000003929127223 */ /* 0x040fe20000000012 */
[----:B------:R-:W-:Y:S02]  /*7870*/  HADD2.F32 R66, -RZ, R63.H1_H1 ;  /* 0x3000003fff427230 */ /* 0x000fe40000004100 */
[C---:B------:R-:W-:Y:S01]  /*7880*/  FMUL R22, R38.reuse, R26 ;  /* 0x0000001a26167220 */ /* 0x040fe20000400000 */
[----:B------:R-:W-:Y:S02]  /*7890*/  HADD2.F32 R63, -RZ, R65.H0_H0 ;  /* 0x20000041ff3f7230 */ /* 0x000fe40000004100 */
[C---:B------:R-:W-:Y:S01]  /*78a0*/  FFMA R23, R41.reuse, R62, R23 ;  /* 0x0000003e29177223 */ /* 0x040fe20000000017 */
[C---:B------:R-:W-:Y:S01]  /*78b0*/  FMUL R27, R38.reuse, R27 ;  /* 0x0000001b261b7220 */ /* 0x040fe20000400000 */
[C---:B------:R-:W-:Y:S01]  /*78c0*/  FFMA R20, R41.reuse, R59, R20 ;  /* 0x0000003b29147223 */ /* 0x040fe20000000014 */
[C---:B------:R-:W-:Y:S01]  /*78d0*/  FFMA R21, R41.reuse, R64, R21 ;  /* 0x0000004029157223 */ /* 0x040fe20000000015 */
[--C-:B------:R-:W-:Y:S02]  /*78e0*/  HADD2.F32 R65, -RZ, R67.reuse.H0_H0 ;  /* 0x20000043ff417230 */ /* 0x100fe40000004100 */
[C---:B------:R-:W-:Y:S01]  /*78f0*/  FFMA R22, R41.reuse, R61, R22 ;  /* 0x0000003d29167223 */ /* 0x040fe20000000016 */
[----:B------:R-:W-:Y:S02]  /*7900*/  HADD2.F32 R70, -RZ, R67.H1_H1 ;  /* 0x30000043ff467230 */ /* 0x000fe40000004100 */
[C---:B------:R-:W-:Y:S01]  /*7910*/  FMUL R26, R38.reuse, R30 ;  /* 0x0000001e261a7220 */ /* 0x040fe20000400000 */
[--C-:B------:R-:W-:Y:S02]  /*7920*/  HADD2.F32 R67, -RZ, R40.reuse.H0_H0 ;  /* 0x20000028ff437230 */ /* 0x100fe40000004100 */
[C---:B------:R-:W-:Y:S01]  /*7930*/  FFMA R27, R41.reuse, R66, R27 ;  /* 0x00000042291b7223 */ /* 0x040fe2000000001b */
[C---:B------:R-:W-:Y:S01]  /*7940*/  FMUL R31, R38.reuse, R31 ;  /* 0x0000001f261f7220 */ /* 0x040fe20000400000 */
[C---:B------:R-:W-:Y:S01]  /*7950*/  FFMA R24, R41.reuse, R63, R24 ;  /* 0x0000003f29187223 */ /* 0x040fe20000000018 */
[----:B------:R-:W-:Y:S02]  /*7960*/  HADD2.F32 R40, -RZ, R40.H1_H1 ;  /* 0x30000028ff287230 */ /* 0x000fe40000004100 */
[C---:B------:R-:W-:Y:S01]  /*7970*/  FFMA R25, R41.reuse, R68, R25 ;  /* 0x0000004429197223 */ /* 0x040fe20000000019 */
[--C-:B------:R-:W-:Y:S02]  /*7980*/  HADD2.F32 R69, -RZ, R42.reuse.H0_H0 ;  /* 0x2000002aff457230 */ /* 0x100fe40000004100 */
[C---:B------:R-:W-:Y:S01]  /*7990*/  FFMA R26, R41.reuse, R65, R26 ;  /* 0x00000041291a7223 */ /* 0x040fe2000000001a */
[----:B------:R-:W-:Y:S02]  /*79a0*/  HADD2.F32 R42, -RZ, R42.H1_H1 ;  /* 0x3000002aff2a7230 */ /* 0x000fe40000004100 */
[C---:B------:R-:W-:Y:S01]  /*79b0*/  FMUL R30, R38.reuse, R34 ;  /* 0x00000022261e7220 */ /* 0x040fe20000400000 */
[----:B------:R-:W-:Y:S01]  /*79c0*/  FFMA R31, R41, R70, R31 ;  /* 0x00000046291f7223 */ /* 0x000fe2000000001f */
[----:B------:R-:W-:Y:S01]  /*79d0*/  FMUL R35, R38, R35 ;  /* 0x0000002326237220 */ /* 0x000fe20000400000 */
[----:B------:R-:W-:Y:S01]  /*79e0*/  F2FP.SATFINITE.E5M2.F32.PACK_AB_MERGE_C R107, R19, R14, RZ ;  /* 0x0000000e136b723e */ /* 0x000fe200048060ff */
[C---:B------:R-:W-:Y:S01]  /*79f0*/  FFMA R28, R41.reuse, R67, R28 ;  /* 0x00000043291c7223 */ /* 0x040fe2000000001c */
[C---:B------:R-:W-:Y:S01]  /*7a00*/  FFMA R29, R41.reuse, R40, R29 ;  /* 0x00000028291d7223 */ /* 0x040fe2000000001d */
[C---:B------:R-:W-:Y:S01]  /*7a10*/  FFMA R30, R41.reuse, R69, R30 ;  /* 0x00000045291e7223 */ /* 0x040fe2000000001e */
[----:B------:R-:W-:Y:S01]  /*7a20*/  FFMA R35, R41, R42, R35 ;  /* 0x0000002a29237223 */ /* 0x000fe20000000023 */
[----:B------:R-:W-:Y:S02]  /*7a30*/  F2FP.SATFINITE.E5M2.F32.PACK_AB_MERGE_C R106, R9, R8, R106 ;  /* 0x00000008096a723e */ /* 0x000fe4000480606a */
[----:B------:R-:W-:Y:S02]  /*7a40*/  F2FP.SATFINITE.E5M2.F32.PACK_AB_MERGE_C R107, R13, R12, R107 ;  /* 0x0000000c0d6b723e */ /* 0x000fe4000480606b */
[----:B------:R-:W-:Y:S02]  /*7a50*/  F2FP.SATFINITE.E5M2.F32.PACK_AB_MERGE_C R108, R23, R18, RZ ;  /* 0x00000012176c723e */ /* 0x000fe400048060ff */
[----:B------:R-:W-:Y:S01]  /*7a60*/  F2FP.SATFINITE.E5M2.F32.PACK_AB_MERGE_C R109, R27, R22, RZ ;  /* 0x000000161b6d723e */ /* 0x000fe200048060ff */
[----:B------:R1:W-:Y:S01]  /*7a70*/  STS.128 [R84+UR43+0x4300], R104 ;  /* 0x0043006854007988 */ /* 0x0003e20008000c2b */
[----:B------:R-:W-:Y:S02]  /*7a80*/  F2FP.SATFINITE.E5M2.F32.PACK_AB_MERGE_C R103, R31, R26, RZ ;  /* 0x0000001a1f67723e */ /* 0x000fe400048060ff */
[----:B------:R-:W-:Y:S02]  /*7a90*/  F2FP.SATFINITE.E5M2.F32.PACK_AB_MERGE_C R113, R35, R30, RZ ;  /* 0x0000001e2371723e */ /* 0x000fe400048060ff */
[----:B------:R-:W-:Y:S02]  /*7aa0*/  F2FP.SATFINITE.E5M2.F32.PACK_AB_MERGE_C R108, R17, R16, R108 ;  /* 0x00000010116c723e */ /* 0x000fe4000480606c */
[----:B------:R-:W-:Y:S02]  /*7ab0*/  F2FP.SATFINITE.E5M2.F32.PACK_AB_MERGE_C R109, R21, R20, R109 ;  /* 0x00000014156d723e */ /* 0x000fe4000480606d */
[----:B------:R-:W-:Y:S02]  /*7ac0*/  F2FP.SATFINITE.E5M2.F32.PACK_AB_MERGE_C R110, R25, R24, R103 ;  /* 0x00000018196e723e */ /* 0x000fe40004806067 */
[----:B------:R-:W-:Y:S02]  /*7ad0*/  F2FP.SATFINITE.E5M2.F32.PACK_AB_MERGE_C R111, R29, R28, R113 ;  /* 0x0000001c1d6f723e */ /* 0x000fe40004806071 */
[----:B------:R-:W-:Y:S02]  /*7ae0*/  LEA R103, R93, UR43, 0x3 ;  /* 0x0000002b5d677c11 */ /* 0x000fe4000f8e18ff */
[----:B------:R-:W-:Y:S01]  /*7af0*/  @P6 SHF.L.U32 R112, R92, 0x1f, RZ ;  /* 0x0000001f5c706819 */ /* 0x000fe200000006ff */
[----:B------:R1:W-:Y:S01]  /*7b00*/  STS.128 [R99+0x4300], R108 ;  /* 0x0043006c63007388 */ /* 0x0003e20000000c00 */
[----:B------:R-:W-:Y:S01]  /*7b10*/  @!PT LDS RZ, [RZ] ;  /* 0x00000000fffff984 */ /* 0x000fe20000000800 */
[----:B------:R-:W-:Y:S01]  /*7b20*/  @!PT LDS RZ, [RZ] ;  /* 0x00000000fffff984 */ /* 0x000fe20000000800 */
[----:B------:R-:W-:Y:S01]  /*7b30*/  @!PT LDS RZ, [RZ] ;  /* 0x00000000fffff984 */ /* 0x000fe20000000800 */
[----:B------:R-:W-:Y:S01]  /*7b40*/  @!PT LDS RZ, [RZ] ;  /* 0x00000000fffff984 */ /* 0x000fe20000000800 */
[----:B------:R2:W-:Y:S07]  /*7b50*/  MEMBAR.ALL.CTA ;  /* 0x0000000000007992 */ /* 0x0005ee0000008000 */
[----:B--2---:R-:W2:Y:S02]  /*7b60*/  FENCE.VIEW.ASYNC.S ;  /* 0x00000000000073c6 */ /* 0x004ea40000000000 */
[----:B--2---:R-:W-:Y:S06]  /*7b70*/  BAR.SYNC.DEFER_BLOCKING 0x1, 0x80 ;  /* 0x0042000000007b1d */ /* 0x004fec0000010000 */
[----:B------:R-:W-:Y:S05]  /*7b80*/  @P0 BRA `(.L_x_130) ;  /* 0x0000000000380947 */ /* 0x000fea0003800000 */
[----:B------:R-:W-:Y:S01]  /*7b90*/  UIADD3 UR4, UPT, UPT, UR43, 0x4300, URZ ;  /* 0x000043002b047890 */ /* 0x000fe2000fffe0ff */
[----:B------:R-:W-:Y:S01]  /*7ba0*/  UMOV UR51, UR36 ;  /* 0x0000002400337c82 */ /* 0x000fe20008000000 */
[----:B------:R-:W-:Y:S02]  /*7bb0*/  UIADD3 UR9, UPT, UPT, UR49, 0x80, URZ ;  /* 0x0000008031097890 */ /* 0x000fe4000fffe0ff */
[----:B------:R-:W-:Y:S02]  /*7bc0*/  UIADD3 UR8, UPT, UPT, UR43, 0x4b00, URZ ;  /* 0x00004b002b087890 */ /* 0x000fe4000fffe0ff */
[----:B------:R-:W-:Y:S01]  /*7bd0*/  MOV R96, UR4 ;  /* 0x0000000400607c02 */ /* 0x000fe20008000f00 */
[----:B------:R-:W-:Y:S01]  /*7be0*/  UIADD3 UR4, UP0, UPT, UR62, 0x680, URZ ;  /* 0x000006803e047890 */ /* 0x000fe2000ff1e0ff */
[----:B------:R-:W-:Y:S02]  /*7bf0*/  UMOV UR10, UR50 ;  /* 0x00000032000a7c82 */ /* 0x000fe40008000000 */
[----:B------:R-:W-:Y:S01]  /*7c00*/  R2UR UR48, R96 ;  /* 0x00000000603072ca */ /* 0x000fe200000e0000 */
[----:B------:R-:W-:Y:S01]  /*7c10*/  UIADD3.X UR5, UPT, UPT, URZ, UR63, URZ, UP0, !UPT ;  /* 0x0000003fff057290 */ /* 0x000fe200087fe4ff */
[----:B------:R-:W-:Y:S11]  /*7c20*/  UMOV UR11, UR36 ;  /* 0x00000024000b7c82 */ /* 0x000ff60008000000 */
[----:B------:R2:W-:Y:S01]  /*7c30*/  UTMASTG.3D [UR48], [UR4] ;  /* 0x00000030040073b5 */ /* 0x0005e20008010000 */
[----:B------:R2:W-:Y:S01]  /*7c40*/  UTMASTG.3D [UR8], [UR4] ;  /* 0x00000008040073b5 */ /* 0x0005e20008010000 */
[----:B------:R0:W-:Y:S01]  /*7c50*/  UTMACMDFLUSH ;  /* 0x00000000000079b7 */ /* 0x0001e20000000000 */
[----:B--2---:R-:W-:Y:S04]  /*7c60*/  DEPBAR.LE SB0, 0x1 ;  /* 0x000080400000791a */ /* 0x004fe80000000000 */
.L_x_130:
[----:B------:R-:W-:Y:S05]  /*7c70*/  BSYNC.RECONVERGENT B0 ;  /* 0x0000000000007941 */ /* 0x000fea0003800200 */
.L_x_129:
[----:B------:R-:W-:Y:S06]  /*7c80*/  BAR.SYNC.DEFER_BLOCKING 0x1, 0x80 ;  /* 0x0042000000007b1d */ /* 0x000fec0000010000 */
[----:B------:R-:W2:Y:S01]  /*7c90*/  @P6 SYNCS.PHASECHK.TRANS64.TRYWAIT P0, [R103+URZ+0x100], R112 ;  /* 0x00010070670065a7 */ /* 0x000ea200080011ff */
[----:B------:R-:W-:Y:S01]  /*7ca0*/  BSSY B1, `(.L_x_131) ;  /* 0x0000020000017945 */ /* 0x000fe20003800000 */
[----:B--2---:R-:W-:Y:S03]  /*7cb0*/  @P6 SEL R71, RZ, 0x1, !P0 ;  /* 0x00000001ff476807 */ /* 0x004fe60004000000 */
[----:B------:R-:W-:Y:S05]  /*7cc0*/  @!P6 BRA `(.L_x_132) ;  /* 0x000000000074e947 */ /* 0x000fea0003800000 */
[----:B------:R-:W-:Y:S01]  /*7cd0*/  ISETP.NE.AND P1, PT, R100, RZ, PT ;  /* 0x000000ff6400720c */ /* 0x000fe20003f25270 */
[----:B------:R-:W2:Y:S01]  /*7ce0*/  S2R R0, SR_CgaCtaId ;  /* 0x0000000000007919 */ /* 0x000ea20000008800 */
[----:B------:R-:W-:Y:S01]  /*7cf0*/  ISETP.NE.AND P0, PT, R71, RZ, PT ;  /* 0x000000ff4700720c */ /* 0x000fe20003f05270 */
[----:B------:R-:W-:Y:S10]  /*7d00*/  BSSY B0, `(.L_x_133) ;  /* 0x0000008000007945 */ /* 0x000ff40003800000 */
[----:B------:R-:W-:Y:S05]  /*7d10*/  @P1 IMAD R2, R93, 0x1000, R84 ;  /* 0x000010005d021824 */ /* 0x000fea00078e0254 */
[----:B------:R-:W-:Y:S05]  /*7d20*/  @P1 IADD3 R4, PT, PT, R2, UR43, RZ ;  /* 0x0000002b02041c10 */ /* 0x000fea000fffe0ff */
[----:B------:R-:W-:Y:S01]  /*7d30*/  @P1 IMAD.IADD R3, R4, 0x1, R101 ;  /* 0x0000000104031824 */ /* 0x000fe200078e0265 */
[----:B------:R-:W-:Y:S06]  /*7d40*/  @P0 BRA `(.L_x_134) ;  /* 0x00000000000c0947 */ /* 0x000fec0003800000 */
[----:B------:R-:W-:Y:S04]  /*7d50*/  SHF.L.U32 R4, R92, 0x1f, RZ ;  /* 0x0000001f5c047819 */ /* 0x000fe800000006ff */
[----:B------:R-:W3:Y:S02]  /*7d60*/  SYNCS.PHASECHK.TRANS64.TRYWAIT P0, [R103+URZ+0x100], R4 ;  /* 0x00010004670075a7 */ /* 0x000ee400080011ff */
[----:B---3--:R-:W-:Y:S05]  /*7d70*/  @!P0 BRA `(.L_x_135) ;  /* 0x0000003800588947 */ /* 0x008fea0003800000 */
.L_x_134:
[----:B------:R-:W-:Y:S05]  /*7d80*/  BSYNC B0 ;  /* 0x0000000000007941 */ /* 0x000fea0003800000 */
.L_x_133:
[----:B------:R-:W-:Y:S01]  /*7d90*/  ISETP.NE.AND P0, PT, R100, RZ, PT ;  /* 0x000000ff6400720c */ /* 0x000fe20003f05270 */
[----:B---3--:R-:W-:Y:S02]  /*7da0*/  VIADD R103, R103, 0x120 ;  /* 0x0000012067677836 */ /* 0x008fe40000000000 */
[----:B------:R-:W-:Y:S03]  /*7db0*/  VIADD R93, R93, 0x1 ;  /* 0x000000015d5d7836 */ /* 0x000fe60000000000 */
[----:B--2---:R-:W-:Y:S07]  /*7dc0*/  PRMT R0, R0, 0x654, R103 ;  /* 0x0000065400007816 */ /* 0x004fee0000000067 */
[----:B------:R2:W3:Y:S04]  /*7dd0*/  @P0 LDS.128 R72, [R2+UR43+0x300] ;  /* 0x0003002b02480984 */ /* 0x0004e80008000c00 */
[----:B------:R2:W4:Y:S01]  /*7de0*/  @P0 LDS.128 R76, [R3+0x300] ;  /* 0x00030000034c0984 */ /* 0x0005220000000c00 */
        /* <DEDUP_REMOVED lines=11> */
.L_x_132:
[----:B------:R-:W-:Y:S05]  /*7ea0*/  BSYNC B1 ;  /* 0x0000000000017941 */ /* 0x000fea0003800000 */
.L_x_131:
[----:B--2---:R-:W-:Y:S05]  /*7eb0*/  VIADD R0, R39, 0x20 ;  /* 0x0000002027007836 */ /* 0x004fea0000000000 */
[----:B------:R-:W-:Y:S04]  /*7ec0*/  SHF.R.U32.HI R0, RZ, 0x15, R0 ;  /* 0x00000015ff007819 */ /* 0x000fe80000011600 */
[----:B------:R-:W-:Y:S11]  /*7ed0*/  LOP3.LUT P0, RZ, R0, 0x3, R87, 0x48, !PT ;  /* 0x0000000300ff7812 */ /* 0x000ff60007804857 */
[----:B------:R-:W-:Y:S02]  /*7ee0*/  @!UPT UIADD3 URZ, UPT, UPT, URZ, URZ, URZ ;  /* 0x000000fffffff290 */ /* 0x000fe4000fffe0ff */
[----:B------:R-:W-:Y:S05]  /*7ef0*/  @!P0 BRA `(.L_x_136) ;  /* 0x0000000000408947 */ /* 0x000fea0003800000 */
[----:B------:R-:W2:Y:S01]  /*7f00*/  LDCU.64 UR8, c[0x4][0x78] ;  /* 0x01000f00ff0877ac */ /* 0x000ea20008000a00 */
[----:B------:R-:W-:Y:S01]  /*7f10*/  MOV R3, 0x0 ;  /* 0x0000000000037802 */ /* 0x000fe20000000f00 */
[----:B------:R-:W-:Y:S02]  /*7f20*/  HFMA2 R12, -RZ, RZ, 0, 5.9604644775390625e-08 ;  /* 0x00000001ff0c7431 */ /* 0x000fe400000001ff */
[----:B------:R-:W-:Y:S02]  /*7f30*/  IMAD.MOV.U32 R8, RZ, RZ, 0x192 ;  /* 0x00000192ff087424 */ /* 0x000fe400078e00ff */
[----:B------:R-:W-:Y:S01]  /*7f40*/  IMAD.MOV.U32 R13, RZ, RZ, RZ ;  /* 0x000000ffff0d7224 */ /* 0x000fe200078e00ff */
[----:B------:R-:W5:Y:S01]  /*7f50*/  LDCU.64 UR6, c[0x4][0x80] ;  /* 0x01001000ff0677ac */ /* 0x000f620008000a00 */
[----:B------:R-:W1:Y:S01]  /*7f60*/  LDC.64 R2, c[0x4][R3] ;  /* 0x0100000003027b82 */ /* 0x000e620000000a00 */
[----:B------:R-:W3:Y:S01]  /*7f70*/  LDCU.64 UR4, c[0x4][0x18] ;  /* 0x01000300ff0477ac */ /* 0x000ee20008000a00 */
[----:B--2---:R-:W-:Y:S01]  /*7f80*/  MOV R5, UR9 ;  /* 0x0000000900057c02 */ /* 0x004fe20008000f00 */
[----:B------:R-:W-:Y:S01]  /*7f90*/  IMAD.U32 R4, RZ, RZ, UR8 ;  /* 0x00000008ff047e24 */ /* 0x000fe2000f8e00ff */
[----:B-----5:R-:W-:Y:S01]  /*7fa0*/  MOV R7, UR7 ;  /* 0x0000000700077c02 */ /* 0x020fe20008000f00 */
[----:B------:R-:W-:Y:S01]  /*7fb0*/  IMAD.U32 R6, RZ, RZ, UR6 ;  /* 0x00000006ff067e24 */ /* 0x000fe2000f8e00ff */
[----:B---3--:R-:W-:Y:S01]  /*7fc0*/  MOV R11, UR5 ;  /* 0x00000005000b7c02 */ /* 0x008fe20008000f00 */
[----:B------:R-:W-:Y:S02]  /*7fd0*/  IMAD.U32 R10, RZ, RZ, UR4 ;  /* 0x00000004ff0a7e24 */ /* 0x000fe4000f8e00ff */
[----:B------:R-:W-:Y:S07]  /*7fe0*/  LEPC R20, `(.L_x_136) ;  /* 0x000000001014794e */ /* 0x000fee0000000000 */
[----:B-1--4-:R-:W-:Y:S05]  /*7ff0*/  CALL.ABS.NOINC R2 ;  /* 0x0000000002007343 */ /* 0x012fea0003c00000 */
.L_x_136:
[-C--:B---3--:R-:W-:Y:S01]  /*8000*/  F2FP.F16.E5M2.UNPACK_B R42, R72.reuse ;  /* 0x00000048ff2a723e */ /* 0x088fe200020004ff */
        /* <DEDUP_REMOVED lines=13> */
[----:B------:R-:W-:Y:S01]  /*80e0*/  F2FP.F16.E5M2.UNPACK_B R54, R75 ;  /* 0x0000004bff36723e */ /* 0x000fe200020004ff */
[----:B------:R-:W2:Y:S01]  /*80f0*/  LDTM.x32 R4, tmem[UR4+0x20] ;  /* 0x00002004000479ee */ /* 0x000ea200082c0000 */
[----:B------:R-:W-:Y:S01]  /*8100*/  HADD2.F32 R46, -RZ, R46.H1_H1 ;  /* 0x3000002eff2e7230 */ /* 0x000fe20000004100 */
[----:B----4-:R-:W-:Y:S01]  /*8110*/  F2FP.F16.E5M2.UNPACK_B R58, R76 ;  /* 0x0000004cff3a723e */ /* 0x010fe200020004ff */
[--C-:B------:R-:W-:Y:S01]  /*8120*/  HADD2.F32 R49, -RZ, R50.reuse.H0_H0 ;  /* 0x20000032ff317230 */ /* 0x100fe20000004100 */
[----:B------:R-:W-:Y:S01]  /*8130*/  F2FP.F16.E5M2.UNPACK_B R62, R77 ;  /* 0x0000004dff3e723e */ /* 0x000fe200020004ff */
[----:B------:R-:W-:Y:S01]  /*8140*/  HADD2.F32 R50, -RZ, R50.H1_H1 ;  /* 0x30000032ff327230 */ /* 0x000fe20000004100 */
[----:B------:R-:W-:Y:S01]  /*8150*/  F2FP.F16.E5M2.UNPACK_B R66, R78 ;  /* 0x0000004eff42723e */ /* 0x000fe200020004ff */
[--C-:B------:R-:W-:Y:S01]  /*8160*/  HADD2.F32 R53, -RZ, R54.reuse.H0_H0 ;  /* 0x20000036ff357230 */ /* 0x100fe20000004100 */
[----:B------:R-:W-:Y:S01]  /*8170*/  F2FP.F16.E5M2.UNPACK_B R70, R79 ;  /* 0x0000004fff46723e */ /* 0x000fe200020004ff */
[----:B------:R-:W-:Y:S01]  /*8180*/  HADD2.F32 R54, -RZ, R54.H1_H1 ;  /* 0x30000036ff367230 */ /* 0x000fe20000004100 */
[----:B------:R-:W-:Y:S01]  /*8190*/  F2FP.F16.E5M2.UNPACK_B R56, R75.H1 ;  /* 0x0000004bff38723e */ /* 0x000fe200030004ff */
[--C-:B------:R-:W-:Y:S01]  /*81a0*/  HADD2.F32 R57, -RZ, R58.reuse.H0_H0 ;  /* 0x2000003aff397230 */ /* 0x100fe20000004100 */
[----:B------:R-:W-:Y:S01]  /*81b0*/  F2FP.F16.E5M2.UNPACK_B R60, R76.H1 ;  /* 0x0000004cff3c723e */ /* 0x000fe200030004ff */
[----:B------:R-:W-:Y:S01]  /*81c0*/  HADD2.F32 R58, -RZ, R58.H1_H1 ;  /* 0x3000003aff3a7230 */ /* 0x000fe20000004100 */
[----:B------:R-:W-:Y:S01]  /*81d0*/  F2FP.F16.E5M2.UNPACK_B R64, R77.H1 ;  /* 0x0000004dff40723e */ /* 0x000fe200030004ff */
[--C-:B------:R-:W-:Y:S01]  /*81e0*/  HADD2.F32 R61, -RZ, R62.reuse.H0_H0 ;  /* 0x2000003eff3d7230 */ /* 0x100fe20000004100 */
[----:B------:R-:W-:Y:S01]  /*81f0*/  F2FP.F16.E5M2.UNPACK_B R68, R78.H1 ;  /* 0x0000004eff44723e */ /* 0x000fe200030004ff */
[----:B------:R-:W-:Y:S01]  /*8200*/  HADD2.F32 R62, -RZ, R62.H1_H1 ;  /* 0x3000003eff3e7230 */ /* 0x000fe20000004100 */
[----:B------:R-:W-:Y:S01]  /*8210*/  ISETP.NE.AND P0, PT, R97, RZ, PT ;  /* 0x000000ff6100720c */ /* 0x000fe20003f05270 */
[--C-:B------:R-:W-:Y:S01]  /*8220*/  HADD2.F32 R65, -RZ, R66.reuse.H0_H0 ;  /* 0x20000042ff417230 */ /* 0x100fe20000004100 */
[----:B------:R-:W-:Y:S01]  /*8230*/  ISETP.NE.AND P6, PT, R102, RZ, PT ;  /* 0x000000ff6600720c */ /* 0x000fe20003fc5270 */
[----:B------:R-:W-:Y:S02]  /*8240*/  HADD2.F32 R66, -RZ, R66.H1_H1 ;  /* 0x30000042ff427230 */ /* 0x000fe40000004100 */
[--C-:B------:R-:W-:Y:S02]  /*8250*/  HADD2.F32 R69, -RZ, R70.reuse.H0_H0 ;  /* 0x20000046ff457230 */ /* 0x100fe40000004100 */
[C---:B--2---:R-:W-:Y:S01]  /*8260*/  FMUL R0, R38.reuse, R4 ;  /* 0x0000000426007220 */ /* 0x044fe20000400000 */
        /* <DEDUP_REMOVED lines=20> */
[--C-:B------:R-:W-:Y:S02]  /*83b0*/  HADD2.F32 R47, -RZ, R48.reuse.H0_H0 ;  /* 0x20000030ff2f7230 */ /* 0x100fe40000004100 */
[C---:B------:R-:W-:Y:S01]  /*83c0*/  FMUL R6, R38.reuse, R10 ;  /* 0x0000000a26067220 */ /* 0x040fe20000400000 */
[C---:B------:R-:W-:Y:S01]  /*83d0*/  FFMA R3, R41.reuse, R42, R3 ;  /* 0x0000002a29037223 */ /* 0x040fe20000000003 */
[----:B------:R-:W-:Y:S02]  /*83e0*/  HADD2.F32 R48, -RZ, R48.H1_H1 ;  /* 0x30000030ff307230 */ /* 0x000fe40000004100 */
[C---:B------:R-:W-:Y:S01]  /*83f0*/  FFMA R7, R41.reuse, R44, R7 ;  /* 0x0000002c29077223 */ /* 0x040fe20000000007 */
[C---:B------:R-:W-:Y:S01]  /*8400*/  FFMA R4, R41.reuse, R45, R4 ;  /* 0x0000002d29047223 */ /* 0x040fe20000000004 */
[C---:B------:R-:W-:Y:S01]  /*8410*/  FFMA R5, R41.reuse, R46, R5 ;  /* 0x0000002e29057223 */ /* 0x040fe20000000005 */
[----:B------:R-:W-:Y:S01]  /*8420*/  FFMA R6, R41, R47, R6 ;  /* 0x0000002f29067223 */ /* 0x000fe20000000006 */
[----:B------:R-:W-:Y:S01]  /*8430*/  FMUL R11, R38, R11 ;  /* 0x0000000b260b7220 */ /* 0x000fe20000400000 */
[----:B------:R-:W-:Y:S01]  /*8440*/  F2FP.F16.E5M2.UNPACK_B R40, R79.H1 ;  /* 0x0000004fff28723e */ /* 0x000fe200030004ff */
[--C-:B------:R-:W-:Y:S01]  /*8450*/  HADD2.F32 R51, -RZ, R52.reuse.H0_H0 ;  /* 0x20000034ff337230 */ /* 0x100fe20000004100 */
[----:B------:R-:W-:Y:S01]  /*8460*/  F2FP.SATFINITE.E5M2.F32.PACK_AB_MERGE_C R103, R7, R3, RZ ;  /* 0x000000030767723e */ /* 0x000fe200048060ff */
[C---:B------:R-:W-:Y:S01]  /*8470*/  FFMA R11, R41.reuse, R48, R11 ;  /* 0x00000030290b7223 */ /* 0x040fe2000000000b */
[C---:B------:R-:W-:Y:S01]  /*8480*/  FFMA R8, R41.reuse, R49, R8 ;  /* 0x0000003129087223 */ /* 0x040fe20000000008 */
[----:B------:R-:W-:Y:S01]  /*8490*/  FFMA R9, R41, R50, R9 ;  /* 0x0000003229097223 */ /* 0x000fe20000000009 */
[----:B-1----:R-:W-:Y:S01]  /*84a0*/  F2FP.SATFINITE.E5M2.F32.PACK_AB_MERGE_C R104, R2, R0, R103 ;  /* 0x000000000268723e */ /* 0x002fe20004806067 */
[----:B------:R-:W-:Y:S01]  /*84b0*/  HADD2.F32 R52, -RZ, R52.H1_H1 ;  /* 0x30000034ff347230 */ /* 0x000fe20000004100 */
[----:B------:R-:W-:Y:S01]  /*84c0*/  F2FP.SATFINITE.E5M2.F32.PACK_AB_MERGE_C R105, R11, R6, RZ ;  /* 0x000000060b69723e */ /* 0x000fe200048060ff */
[C---:B------:R-:W-:Y:S01]  /*84d0*/  FMUL R10, R38.reuse, R14 ;  /* 0x0000000e260a7220 */ /* 0x040fe20000400000 */
[C---:B------:R-:W-:Y:S01]  /*84e0*/  FMUL R15, R38.reuse, R15 ;  /* 0x0000000f260f7220 */ /* 0x040fe20000400000 */
[--C-:B------:R-:W-:Y:S01]  /*84f0*/  HADD2.F32 R55, -RZ, R56.reuse.H0_H0 ;  /* 0x20000038ff377230 */ /* 0x100fe20000004100 */
[----:B------:R-:W-:Y:S01]  /*8500*/  F2FP.SATFINITE.E5M2.F32.PACK_AB_MERGE_C R105, R5, R4, R105 ;  /* 0x000000040569723e */ /* 0x000fe20004806069 */
[C---:B------:R-:W-:Y:S01]  /*8510*/  FFMA R10, R41.reuse, R51, R10 ;  /* 0x00000033290a7223 */ /* 0x040fe2000000000a */
[C---:B------:R-:W-:Y:S01]  /*8520*/  FFMA R15, R41.reuse, R52, R15 ;  /* 0x00000034290f7223 */ /* 0x040fe2000000000f */
[C---:B------:R-:W-:Y:S01]  /*8530*/  FFMA R12, R41.reuse, R53, R12 ;  /* 0x00000035290c7223 */ /* 0x040fe2000000000c */
[C---:B------:R-:W-:Y:S01]  /*8540*/  FFMA R13, R41.reuse, R54, R13 ;  /* 0x00000036290d7223 */ /* 0x040fe2000000000d */
[----:B------:R-:W-:Y:S02]  /*8550*/  HADD2.F32 R56, -RZ, R56.H1_H1 ;  /* 0x30000038ff387230 */ /* 0x000fe40000004100 */
[C---:B------:R-:W-:Y:S01]  /*8560*/  FMUL R14, R38.reuse, R18 ;  /* 0x00000012260e7220 */ /* 0x040fe20000400000 */
[C---:B------:R-:W-:Y:S01]  /*8570*/  FMUL R19, R38.reuse, R19 ;  /* 0x0000001326137220 */ /* 0x040fe20000400000 */
[--C-:B------:R-:W-:Y:S02]  /*8580*/  HADD2.F32 R59, -RZ, R60.reuse.H0_H0 ;  /* 0x2000003cff3b7230 */ /* 0x100fe40000004100 */
[C---:B------:R-:W-:Y:S01]  /*8590*/  FMUL R18, R38.reuse, R22 ;  /* 0x0000001626127220 */ /* 0x040fe20000400000 */
[C---:B------:R-:W-:Y:S01]  /*85a0*/  FFMA R14, R41.reuse, R55, R14 ;  /* 0x00000037290e7223 */ /* 0x040fe2000000000e */
[----:B------:R-:W-:Y:S02]  /*85b0*/  HADD2.F32 R60, -RZ, R60.H1_H1 ;  /* 0x3000003cff3c7230 */ /* 0x000fe40000004100 */
        /* <DEDUP_REMOVED lines=27> */
[----:B------:R-:W-:Y:S01]  /*8770*/  FFMA R28, R41, R69, R28 ;  /* 0x00000045291c7223 */ /* 0x000fe2000000001c */
[----:B------:R-:W-:Y:S01]  /*8780*/  F2FP.SATFINITE.E5M2.F32.PACK_AB_MERGE_C R107, R19, R14, RZ ;  /* 0x0000000e136b723e */ /* 0x000fe200048060ff */
        /* <DEDUP_REMOVED lines=25> */
[----:B------:R-:W-:Y:S02]  /*8920*/  UIADD3 UR4, UP0, UPT, UR62, 0x680, URZ ;  /* 0x000006803e047890 */ /* 0x000fe4000ff1e0ff */
[----:B------:R-:W-:Y:S02]  /*8930*/  UIADD3 UR13, UPT, UPT, UR49, 0x20, URZ ;  /* 0x00000020310d7890 */ /* 0x000fe4000fffe0ff */
[----:B------:R-:W-:Y:S02]  /*8940*/  UIADD3 UR12, UPT, UPT, UR43, 0x5300, URZ ;  /* 0x000053002b0c7890 */ /* 0x000fe4000fffe0ff */
[----:B------:R-:W-:Y:S01]  /*8950*/  UIADD3.X UR5, UPT, UPT, URZ, UR63, URZ, UP0, !UPT ;  /* 0x0000003fff057290 */ /* 0x000fe200087fe4ff */
[----:B------:R-:W-:Y:S01]  /*8960*/  UMOV UR14, UR50 ;  /* 0x00000032000e7c82 */ /* 0x000fe20008000000 */
[----:B------:R-:W-:Y:S01]  /*8970*/  UMOV UR15, UR36 ;  /* 0x00000024000f7c82 */ /* 0x000fe20008000000 */
[----:B------:R-:W-:Y:S02]  /*8980*/  UIADD3 UR9, UPT, UPT, UR49, 0xa0, URZ ;  /* 0x000000a031097890 */ /* 0x000fe4000fffe0ff */
[----:B------:R-:W-:Y:S01]  /*8990*/  UIADD3 UR8, UPT, UPT, UR43, 0x5b00, URZ ;  /* 0x00005b002b087890 */ /* 0x000fe2000fffe0ff */
[----:B------:R-:W-:Y:S03]  /*89a0*/  UMOV UR10, UR50 ;  /* 0x00000032000a7c82 */ /* 0x000fe60008000000 */
[----:B------:R2:W-:Y:S01]  /*89b0*/  UTMASTG.3D [UR12], [UR4] ;  /* 0x0000000c040073b5 */ /* 0x0005e20008010000 */
[----:B------:R-:W-:Y:S04]  /*89c0*/  UMOV UR11, UR36 ;  /* 0x00000024000b7c82 */ /* 0x000fe80008000000 */
[----:B------:R2:W-:Y:S01]  /*89d0*/  UTMASTG.3D [UR8], [UR4] ;  /* 0x00000008040073b5 */ /* 0x0005e20008010000 */
[----:B------:R0:W-:Y:S01]  /*89e0*/  UTMACMDFLUSH ;  /* 0x00000000000079b7 */ /* 0x0001e20000000000 */
[----:B--2---:R-:W-:Y:S04]  /*89f0*/  DEPBAR.LE SB0, 0x1 ;  /* 0x000080400000791a */ /* 0x004fe80000000000 */
.L_x_138:
[----:B------:R-:W-:Y:S05]  /*8a00*/  BSYNC.RECONVERGENT B0 ;  /* 0x0000000000007941 */ /* 0x000fea0003800200 */
.L_x_137:
        /* <DEDUP_REMOVED lines=16> */
.L_x_142:
[----:B------:R-:W-:Y:S05]  /*8b10*/  BSYNC B0 ;  /* 0x0000000000007941 */ /* 0x000fea0003800000 */
.L_x_141:
        /* <DEDUP_REMOVED lines=17> */
.L_x_140:
[----:B------:R-:W-:Y:S05]  /*8c30*/  BSYNC B1 ;  /* 0x0000000000017941 */ /* 0x000fea0003800000 */
.L_x_139:
        /* <DEDUP_REMOVED lines=21> */
.L_x_144:
        /* <DEDUP_REMOVED lines=17> */
[----:B------:R-:W-:Y:S01]  /*8ea0*/  ISETP.NE.AND P6, PT, R102, RZ, PT ;  /* 0x000000ff6600720c */ /* 0x000fe20003fc5270 */
[--C-:B------:R-:W-:Y:S01]  /*8eb0*/  HADD2.F32 R49, -RZ, R50.reuse.H0_H0 ;  /* 0x20000032ff317230 */ /* 0x100fe20000004100 */
[----:B----4-:R-:W-:Y:S01]  /*8ec0*/  F2FP.F16.E5M2.UNPACK_B R58, R76 ;  /* 0x0000004cff3a723e */ /* 0x010fe200020004ff */
[----:B------:R-:W-:Y:S01]  /*8ed0*/  HADD2.F32 R50, -RZ, R50.H1_H1 ;  /* 0x30000032ff327230 */ /* 0x000fe20000004100 */
[----:B------:R-:W-:Y:S01]  /*8ee0*/  F2FP.F16.E5M2.UNPACK_B R62, R77 ;  /* 0x0000004dff3e723e */ /* 0x000fe200020004ff */
[--C-:B------:R-:W-:Y:S01]  /*8ef0*/  HADD2.F32 R53, -RZ, R54.reuse.H0_H0 ;  /* 0x20000036ff357230 */ /* 0x100fe20000004100 */
[----:B------:R-:W-:Y:S01]  /*8f00*/  F2FP.F16.E5M2.UNPACK_B R66, R78 ;  /* 0x0000004eff42723e */ /* 0x000fe200020004ff */
[----:B------:R-:W-:Y:S01]  /*8f10*/  HADD2.F32 R54, -RZ, R54.H1_H1 ;  /* 0x30000036ff367230 */ /* 0x000fe20000004100 */
[----:B------:R-:W-:Y:S01]  /*8f20*/  F2FP.F16.E5M2.UNPACK_B R70, R79 ;  /* 0x0000004fff46723e */ /* 0x000fe200020004ff */
[--C-:B------:R-:W-:Y:S01]  /*8f30*/  HADD2.F32 R57, -RZ, R58.reuse.H0_H0 ;  /* 0x2000003aff397230 */ /* 0x100fe20000004100 */
[----:B------:R-:W-:Y:S01]  /*8f40*/  F2FP.F16.E5M2.UNPACK_B R56, R75.H1 ;  /* 0x0000004bff38723e */ /* 0x000fe200030004ff */
[----:B------:R-:W-:Y:S01]  /*8f50*/  HADD2.F32 R58, -RZ, R58.H1_H1 ;  /* 0x3000003aff3a7230 */ /* 0x000fe20000004100 */
[----:B------:R-:W-:Y:S01]  /*8f60*/  F2FP.F16.E5M2.UNPACK_B R60, R76.H1 ;  /* 0x0000004cff3c723e */ /* 0x000fe200030004ff */
[--C-:B------:R-:W-:Y:S01]  /*8f70*/  HADD2.F32 R61, -RZ, R62.reuse.H0_H0 ;  /* 0x2000003eff3d7230 */ /* 0x100fe20000004100 */
[----:B------:R-:W-:Y:S01]  /*8f80*/  F2FP.F16.E5M2.UNPACK_B R64, R77.H1 ;  /* 0x0000004dff40723e */ /* 0x000fe200030004ff */
[----:B------:R-:W-:Y:S01]  /*8f90*/  HADD2.F32 R62, -RZ, R62.H1_H1 ;  /* 0x3000003eff3e7230 */ /* 0x000fe20000004100 */
[----:B------:R-:W-:Y:S01]  /*8fa0*/  F2FP.F16.E5M2.UNPACK_B R68, R78.H1 ;  /* 0x0000004eff44723e */ /* 0x000fe200030004ff */
        /* <DEDUP_REMOVED lines=112> */
[----:B------:R-:W-:Y:S02]  /*96b0*/  UIADD3 UR4, UPT, UPT, UR43, 0x4300, URZ ;  /* 0x000043002b047890 */ /* 0x000fe4000fffe0ff */
[----:B------:R-:W-:Y:S01]  /*96c0*/  UIADD3 UR9, UPT, UPT, UR49, 0x40, URZ ;  /* 0x0000004031097890 */ /* 0x000fe2000fffe0ff */
[----:B------:R-:W-:Y:S01]  /*96d0*/  UMOV UR10, UR50 ;  /* 0x00000032000a7c82 */ /* 0x000fe20008000000 */
[----:B------:R-:W-:Y:S02]  /*96e0*/  UMOV UR11, UR36 ;  /* 0x00000024000b7c82 */ /* 0x000fe40008000000 */
[----:B------:R-:W-:Y:S01]  /*96f0*/  MOV R96, UR4 ;  /* 0x0000000400607c02 */ /* 0x000fe20008000f00 */
[----:B------:R-:W-:Y:S02]  /*9700*/  UIADD3 UR4, UP0, UPT, UR62, 0x680, URZ ;  /* 0x000006803e047890 */ /* 0x000fe4000ff1e0ff */
[----:B------:R-:W-:Y:S01]  /*9710*/  UIADD3 UR13, UPT, UPT, UR49, 0xc0, URZ ;  /* 0x000000c0310d7890 */ /* 0x000fe2000fffe0ff */
[----:B------:R-:W-:Y:S01]  /*9720*/  R2UR UR8, R96 ;  /* 0x00000000600872ca */ /* 0x000fe200000e0000 */
[----:B------:R-:W-:Y:S02]  /*9730*/  UIADD3.X UR5, UPT, UPT, URZ, UR63, URZ, UP0, !UPT ;  /* 0x0000003fff057290 */ /* 0x000fe400087fe4ff */
[----:B------:R-:W-:Y:S01]  /*9740*/  UIADD3 UR12, UPT, UPT, UR43, 0x4b00, URZ ;  /* 0x00004b002b0c7890 */ /* 0x000fe2000fffe0ff */
[----:B------:R-:W-:Y:S01]  /*9750*/  UMOV UR14, UR50 ;  /* 0x00000032000e7c82 */ /* 0x000fe20008000000 */
[----:B------:R-:W-:Y:S08]  /*9760*/  UMOV UR15, UR36 ;  /* 0x00000024000f7c82 */ /* 0x000ff00008000000 */
[----:B------:R2:W-:Y:S01]  /*9770*/  UTMASTG.3D [UR8], [UR4] ;  /* 0x00000008040073b5 */ /* 0x0005e20008010000 */
[----:B------:R2:W-:Y:S01]  /*9780*/  UTMASTG.3D [UR12], [UR4] ;  /* 0x0000000c040073b5 */ /* 0x0005e20008010000 */
[----:B------:R0:W-:Y:S01]  /*9790*/  UTMACMDFLUSH ;  /* 0x00000000000079b7 */ /* 0x0001e20000000000 */
[----:B--2---:R-:W-:Y:S04]  /*97a0*/  DEPBAR.LE SB0, 0x1 ;  /* 0x000080400000791a */ /* 0x004fe80000000000 */
.L_x_146:
[----:B------:R-:W-:Y:S05]  /*97b0*/  BSYNC.RECONVERGENT B0 ;  /* 0x0000000000007941 */ /* 0x000fea0003800200 */
.L_x_145:
        /* <DEDUP_REMOVED lines=16> */
.L_x_150:
[----:B------:R-:W-:Y:S05]  /*98c0*/  BSYNC B0 ;  /* 0x0000000000007941 */ /* 0x000fea0003800000 */
.L_x_149:
        /* <DEDUP_REMOVED lines=17> */
.L_x_148:
[----:B------:R-:W-:Y:S05]  /*99e0*/  BSYNC B1 ;  /* 0x0000000000017941 */ /* 0x000fea0003800000 */
.L_x_147:
        /* <DEDUP_REMOVED lines=21> */
.L_x_152:
[----:B------:R-:W-:Y:S01]  /*9b40*/  ISETP.NE.AND P0, PT, R97, RZ, PT ;  /* 0x000000ff6100720c */ /* 0x000fe20003f05270 */
[----:B------:R-:W-:Y:S05]  /*9b50*/  WARPSYNC.ALL ;  /* 0x0000000000007948 */ /* 0x000fea0003800000 */
[----:B------:R-:W-:Y:S01]  /*9b60*/  R2UR UR4, R39 ;  /* 0x00000000270472ca */ /* 0x000fe200000e0000 */
[----:B------:R-:W-:Y:S01]  /*9b70*/  BSSY.RECONVERGENT B0, `(.L_x_153) ;  /* 0x000009f000007945 */ /* 0x000fe20003800200 */
[-C--:B---3--:R-:W-:Y:S02]  /*9b80*/  F2FP.F16.E5M2.UNPACK_B R42, R72.reuse ;  /* 0x00000048ff2a723e */ /* 0x088fe400020004ff */
[----:B------:R-:W-:Y:S02]  /*9b90*/  F2FP.F16.E5M2.UNPACK_B R72, R72.H1 ;  /* 0x00000048ff48723e */ /* 0x000fe400030004ff */
[-C--:B------:R-:W-:Y:S01]  /*9ba0*/  F2FP.F16.E5M2.UNPACK_B R46, R73.reuse ;  /* 0x00000049ff2e723e */ /* 0x080fe200020004ff */
[--C-:B------:R-:W-:Y:S01]  /*9bb0*/  HADD2.F32 R40, -RZ, R42.reuse.H0_H0 ;  /* 0x2000002aff287230 */ /* 0x100fe20000004100 */
[----:B------:R-:W-:Y:S01]  /*9bc0*/  F2FP.F16.E5M2.UNPACK_B R73, R73.H1 ;  /* 0x00000049ff49723e */ /* 0x000fe200030004ff */
[----:B------:R-:W-:Y:S01]  /*9bd0*/  HADD2.F32 R42, -RZ, R42.H1_H1 ;  /* 0x3000002aff2a7230 */ /* 0x000fe20000004100 */
[-C--:B------:R-:W-:Y:S01]  /*9be0*/  F2FP.F16.E5M2.UNPACK_B R50, R74.reuse ;  /* 0x0000004aff32723e */ /* 0x080fe200020004ff */
[----:B------:R-:W-:Y:S01]  /*9bf0*/  HADD2.F32 R43, -RZ, R72.H0_H0 ;  /* 0x20000048ff2b7230 */ /* 0x000fe20000004100 */
[----:B------:R-:W-:Y:S01]  /*9c00*/  F2FP.F16.E5M2.UNPACK_B R74, R74.H1 ;  /* 0x0000004aff4a723e */ /* 0x000fe200030004ff */
[----:B------:R-:W2:Y:S01]  /*9c10*/  LDTM.x32 R4, tmem[UR4+0x60] ;  /* 0x00006004000479ee */ /* 0x000ea200082c0000 */
[----:B------:R-:W-:Y:S01]  /*9c20*/  NOP ;  /* 0x0000000000007918 */ /* 0x000fe20000000000 */
[----:B------:R-:W-:Y:S01]  /*9c30*/  IADD3 R90, PT, PT, R90, 0x190, RZ ;  /* 0x000001905a5a7810 */ /* 0x000fe20007ffe0ff */
[--C-:B------:R-:W-:Y:S01]  /*9c40*/  HADD2.F32 R45, -RZ, R46.reuse.H0_H0 ;  /* 0x2000002eff2d7230 */ /* 0x100fe20000004100 */
[----:B------:R-:W-:Y:S01]  /*9c50*/  F2FP.F16.E5M2.UNPACK_B R54, R75 ;  /* 0x0000004bff36723e */ /* 0x000fe200020004ff */
[----:B------:R-:W-:Y:S01]  /*9c60*/  HADD2.F32 R46, -RZ, R46.H1_H1 ;  /* 0x3000002eff2e7230 */ /* 0x000fe20000004100 */
[----:B------:R-:W-:Y:S01]  /*9c70*/  LOP3.LUT R90, R90, 0xfefffff8, RZ, 0xc0, !PT ;  /* 0xfefffff85a5a7812 */ /* 0x000fe200078ec0ff */
[--C-:B------:R-:W-:Y:S01]  /*9c80*/  HADD2.F32 R49, -RZ, R50.reuse.H0_H0 ;  /* 0x20000032ff317230 */ /* 0x100fe20000004100 */
[----:B----4-:R-:W-:Y:S01]  /*9c90*/  F2FP.F16.E5M2.UNPACK_B R58, R76 ;  /* 0x0000004cff3a723e */ /* 0x010fe200020004ff */
[----:B------:R-:W-:Y:S01]  /*9ca0*/  HADD2.F32 R50, -RZ, R50.H1_H1 ;  /* 0x30000032ff327230 */ /* 0x000fe20000004100 */
[----:B--2---:R2:W-:Y:S01]  /*9cb0*/  SYNCS.ARRIVE.TRANS64.RED.A1T0 RZ, [R90+URZ], RZ ;  /* 0x000000ff5aff79a7 */ /* 0x0045e200081004ff */
[--C-:B------:R-:W-:Y:S01]  /*9cc0*/  HADD2.F32 R53, -RZ, R54.reuse.H0_H0 ;  /* 0x20000036ff357230 */ /* 0x100fe20000004100 */
[-C--:B------:R-:W-:Y:S01]  /*9cd0*/  F2FP.F16.E5M2.UNPACK_B R62, R77.reuse ;  /* 0x0000004dff3e723e */ /* 0x080fe200020004ff */
[----:B------:R-:W-:Y:S01]  /*9ce0*/  HADD2.F32 R54, -RZ, R54.H1_H1 ;  /* 0x30000036ff367230 */ /* 0x000fe20000004100 */
[----:B------:R-:W-:Y:S01]  /*9cf0*/  F2FP.F16.E5M2.UNPACK_B R77, R77.H1 ;  /* 0x0000004dff4d723e */ /* 0x000fe200030004ff */
        /* <DEDUP_REMOVED lines=8> */
[----:B------:R-:W-:Y:S02]  /*9d80*/  HADD2.F32 R64, -RZ, R77.H1_H1 ;  /* 0x3000004dff407230 */ /* 0x000fe40000004100 */
[C---:B------:R-:W-:Y:S01]  /*9d90*/  FMUL R4, R38.reuse, R4 ;  /* 0x0000000426047220 */ /* 0x040fe20000400000 */
        /* <DEDUP_REMOVED lines=13> */
[--C-:B------:R-:W-:Y:S02]  /*9e70*/  HADD2.F32 R65, -RZ, R66.reuse.H0_H0 ;  /* 0x20000042ff417230 */ /* 0x100fe40000004100 */
[C---:B------:R-:W-:Y:S01]  /*9e80*/  FMUL R24, R38.reuse, R28 ;  /* 0x0000001c26187220 */ /* 0x040fe20000400000 */
[----:B------:R-:W-:Y:S02]  /*9e90*/  HADD2.F32 R66, -RZ, R66.H1_H1 ;  /* 0x30000042ff427230 */ /* 0x000fe40000004100 */
[C---:B------:R-:W-:Y:S01]  /*9ea0*/  FMUL R25, R38.reuse, R29 ;  /* 0x0000001d26197220 */ /* 0x040fe20000400000 */
[--C-:B------:R-:W-:Y:S02]  /*9eb0*/  HADD2.F32 R69, -RZ, R70.reuse.H0_H0 ;  /* 0x20000046ff457230 */ /* 0x100fe40000004100 */
[C---:B------:R-:W-:Y:S01]  /*9ec0*/  FMUL R28, R38.reuse, R32 ;  /* 0x00000020261c7220 */ /* 0x040fe20000400000 */
[----:B------:R-:W-:Y:S02]  /*9ed0*/  HADD2.F32 R70, -RZ, R70.H1_H1 ;  /* 0x30000046ff467230 */ /* 0x000fe40000004100 */
[C---:B------:R-:W-:Y:S01]  /*9ee0*/  FMUL R29, R38.reuse, R33 ;  /* 0x00000021261d7220 */ /* 0x040fe20000400000 */
        /* <DEDUP_REMOVED lines=11> */
[C---:B------:R-:W-:Y:S01]  /*9fa0*/  FMUL R11, R38.reuse, R11 ;  /* 0x0000000b260b7220 */ /* 0x040fe20000400000 */
[----:B------:R-:W-:Y:S01]  /*9fb0*/  F2FP.F16.E5M2.UNPACK_B R78, R78.H1 ;  /* 0x0000004eff4e723e */ /* 0x000fe200030004ff */
[--C-:B------:R-:W-:Y:S01]  /*9fc0*/  HADD2.F32 R51, -RZ, R74.reuse.H0_H0 ;  /* 0x2000004aff337230 */ /* 0x100fe20000004100 */
[----:B------:R-:W-:Y:S01]  /*9fd0*/  F2FP.SATFINITE.E5M2.F32.PACK_AB_MERGE_C R100, R7, R6, RZ ;  /* 0x000000060764723e */ /* 0x000fe200048060ff */
[C---:B------:R-:W-:Y:S01]  /*9fe0*/  FFMA R11, R41.reuse, R48, R11 ;  /* 0x00000030290b7223 */ /* 0x040fe2000000000b */
[C---:B------:R-:W-:Y:S01]  /*9ff0*/  FFMA R12, R41.reuse, R49, R12 ;  /* 0x00000031290c7223 */ /* 0x040fe2000000000c */
[----:B------:R-:W-:Y:S01]  /*a000*/  FFMA R13, R41, R50, R13 ;  /* 0x00000032290d7223 */ /* 0x000fe2000000000d */
[----:B------:R-:W-:Y:S01]  /*a010*/  F2FP.SATFINITE.E5M2.F32.PACK_AB_MERGE_C R100, R5, R4, R100 ;  /* 0x000000040564723e */ /* 0x000fe20004806064 */
        /* <DEDUP_REMOVED lines=21> */
[----:B------:R-:W-:Y:S02]  /*a170*/  HADD2.F32 R62, -RZ, R77.H0_H0 ;  /* 0x2000004dff3e7230 */ /* 0x000fe40000004100 */
[C---:B------:R-:W-:Y:S01]  /*a180*/  FFMA R22, R41.reuse, R59, R22 ;  /* 0x0000003b29167223 */ /* 0x040fe20000000016 */
[C---:B------:R-:W-:Y:S01]  /*a190*/  FMUL R3, R38.reuse, R26 ;  /* 0x0000001a26037220 */ /* 0x040fe20000400000 */
[C---:B------:R-:W-:Y:S01]  /*a1a0*/  FFMA R23, R41.reuse, R60, R23 ;  /* 0x0000003c29177223 */ /* 0x040fe20000000017 */
[C---:B------:R-:W-:Y:S01]  /*a1b0*/  FMUL R27, R38.reuse, R27 ;  /* 0x0000001b261b7220 */ /* 0x040fe20000400000 */
[C---:B------:R-:W-:Y:S01]  /*a1c0*/  FFMA R0, R41.reuse, R61, R0 ;  /* 0x0000003d29007223 */ /* 0x040fe20000000000 */
[----:B------:R-:W-:Y:S01]  /*a1d0*/  F2FP.F16.E5M2.UNPACK_B R79, R79.H1 ;  /* 0x0000004fff4f723e */ /* 0x000fe200030004ff */
        /* <DEDUP_REMOVED lines=23> */
[----:B-1----:R-:W-:Y:S02]  /*a350*/  F2FP.SATFINITE.E5M2.F32.PACK_AB_MERGE_C R104, R23, R22, RZ ;  /* 0x000000161768723e */ /* 0x002fe400048060ff */
        /* <DEDUP_REMOVED lines=8> */
[----:B------:R-:W-:Y:S03]  /*a3e0*/  IADD3 R36, PT, PT, R36, 0x1, RZ ;  /* 0x0000000124247810 */ /* 0x000fe60007ffe0ff */
[----:B------:R2:W-:Y:S01]  /*a3f0*/  STS.128 [R99+0x5300], R104 ;  /* 0x0053006863007388 */ /* 0x0005e20000000c00 */
[----:B------:R-:W-:Y:S01]  /*a400*/  @!PT LDS RZ, [RZ] ;  /* 0x00000000fffff984 */ /* 0x000fe20000000800 */
[----:B------:R-:W-:Y:S01]  /*a410*/  @!PT LDS RZ, [RZ] ;  /* 0x00000000fffff984 */ /* 0x000fe20000000800 */
[----:B------:R-:W-:Y:S01]  /*a420*/  @!PT LDS RZ, [RZ] ;  /* 0x00000000fffff984 */ /* 0x000fe20000000800 */
[----:B------:R-:W-:Y:S01]  /*a430*/  @!PT LDS RZ, [RZ] ;  /* 0x00000000fffff984 */ /* 0x000fe20000000800 */
[----:B------:R1:W-:Y:S07]  /*a440*/  MEMBAR.ALL.CTA ;  /* 0x0000000000007992 */ /* 0x0003ee0000008000 */
[----:B-1----:R-:W1:Y:S02]  /*a450*/  FENCE.VIEW.ASYNC.S ;  /* 0x00000000000073c6 */ /* 0x002e640000000000 */
[----:B-1----:R-:W-:Y:S06]  /*a460*/  BAR.SYNC.DEFER_BLOCKING 0x1, 0x80 ;  /* 0x0042000000007b1d */ /* 0x002fec0000010000 */
        /* <DEDUP_REMOVED lines=14> */
[----:B-1----:R-:W-:Y:S04]  /*a550*/  DEPBAR.LE SB0, 0x1 ;  /* 0x000080400000791a */ /* 0x002fe80000000000 */
.L_x_154:
[----:B------:R-:W-:Y:S05]  /*a560*/  BSYNC.RECONVERGENT B0 ;  /* 0x0000000000007941 */ /* 0x000fea0003800200 */
.L_x_153:
[----:B------:R-:W-:Y:S01]  /*a570*/  R2UR UR4, R88 ;  /* 0x00000000580472ca */ /* 0x000fe200000e0000 */
[----:B------:R-:W-:Y:S01]  /*a580*/  BAR.SYNC.DEFER_BLOCKING 0x1, 0x80 ;  /* 0x0042000000007b1d */ /* 0x000fe20000010000 */
[----:B------:R-:W-:Y:S01]  /*a590*/  ISETP.NE.AND P0, PT, R91, 0x2, PT ;  /* 0x000000025b00780c */ /* 0x000fe20003f05270 */
[----:B------:R-:W-:Y:S01]  /*a5a0*/  UISETP.NE.AND UP0, UPT, UR44, URZ, UPT ;  /* 0x000000ff2c00728c */ /* 0x000fe2000bf05270 */
[----:B------:R-:W-:Y:S01]  /*a5b0*/  ISETP.NE.AND P1, PT, R36, 0x4, PT ;  /* 0x000000042400780c */ /* 0x000fe20003f25270 */
[----:B------:R-:W-:Y:S01]  /*a5c0*/  UIADD3 UR32, UPT, UPT, UR37, UR59, URZ ;  /* 0x0000003b25207290 */ /* 0x000fe2000fffe0ff */
[----:B------:R-:W-:Y:S02]  /*a5d0*/  SEL R3, RZ, 0x1, P0 ;  /* 0x00000001ff037807 */ /* 0x000fe40000000000 */
[----:B------:R-:W-:Y:S02]  /*a5e0*/  SEL R0, RZ, 0x1, P1 ;  /* 0x00000001ff007807 */ /* 0x000fe40000800000 */
[----:B------:R-:W-:Y:S02]  /*a5f0*/  LOP3.LUT R94, R94, R3, RZ, 0x3c, !PT ;  /* 0x000000035e5e7212 */ /* 0x000fe400078e3cff */
[----:B------:R-:W-:Y:S01]  /*a600*/  LOP3.LUT R95, R95, R0, RZ, 0x3c, !PT ;  /* 0x000000005f5f7212 */ /* 0x000fe200078e3cff */
[----:B------:R-:W-:Y:S01]  /*a610*/  UIADD3 UR20, UPT, UPT, UR38, UR4, URZ ;  /* 0x0000000426147290 */ /* 0x000fe2000fffe0ff */
[----:B------:R-:W-:Y:S02]  /*a620*/  SEL R91, R91, RZ, P0 ;  /* 0x000000ff5b5b7207 */ /* 0x000fe40000000000 */
[----:B------:R-:W-:Y:S01]  /*a630*/  SEL R36, R36, RZ, P1 ;  /* 0x000000ff24247207 */ /* 0x000fe20000800000 */
[----:B------:R-:W-:Y:S01]  /*a640*/  UMOV UR36, UR58 ;  /* 0x0000003a00247c82 */ /* 0x000fe20008000000 */
[----:B------:R-:W-:Y:S07]  /*a650*/  BRA.U UP0, `(.L_x_155) ;  /* 0xffffffb900ac7547 */ /* 0x000fee000b83ffff */
[----:B------:R-:W-:Y:S05]  /*a660*/  EXIT ;  /* 0x000000000000794d */ /* 0x000fea0003800000 */
.L_x_25:
[----:B-1----:R1:W2:Y:S02]  /*a670*/  SYNCS.PHASECHK.TRANS64.TRYWAIT P0, [R0+URZ+0x1c0], R3 ;  /* 0x0001c003000075a7 */ /* 0x0022a400080011ff */
[----:B--2---:R-:W-:Y:S05]  /*a680*/  @!P0 NANOSLEEP.SYNCS 0x989680 ;  /* 0x009896800000895d */ /* 0x004fea0003900000 */
[----:B------:R-:W2:Y:S02]  /*a690*/  @!P0 SYNCS.PHASECHK.TRANS64 P0, [R0+URZ+0x1c0], R3 ;  /* 0x0001c003000085a7 */ /* 0x000ea400080010ff */
[----:B--2---:R-:W-:Y:S05]  /*a6a0*/  @!P0 BRA `(.L_x_25) ;  /* 0xfffffffc00f08947 */ /* 0x004fea000383ffff */
[----:B------:R-:W-:Y:S05]  /*a6b0*/  BRA `(.L_x_156) ;  /* 0xffffff7400487947 */ /* 0x000fea000383ffff */
.L_x_28:
[----:B-1----:R-:W-:-:S07]  /*a6c0*/  MOV R0, UR33 ;  /* 0x0000002100007c02 */ /* 0x002fce0008000f00 */
.L_x_157:
[----:B-1----:R1:W2:Y:S02]  /*a6d0*/  SYNCS.PHASECHK.TRANS64.TRYWAIT P0, [R0+URZ+0x80], R3 ;  /* 0x00008003000075a7 */ /* 0x0022a400080011ff */
[----:B--2---:R-:W-:Y:S05]  /*a6e0*/  @!P0 NANOSLEEP.SYNCS 0x989680 ;  /* 0x009896800000895d */ /* 0x004fea0003900000 */
[----:B------:R-:W2:Y:S02]  /*a6f0*/  @!P0 SYNCS.PHASECHK.TRANS64 P0, [R0+URZ+0x80], R3 ;  /* 0x00008003000085a7 */ /* 0x000ea400080010ff */
[----:B--2---:R-:W-:Y:S05]  /*a700*/  @!P0 BRA `(.L_x_157) ;  /* 0xfffffffc00f08947 */ /* 0x004fea000383ffff */
[----:B------:R-:W-:Y:S05]  /*a710*/  BRA `(.L_x_27) ;  /* 0xffffff7400987947 */ /* 0x000fea000383ffff */
.L_x_35:
[----:B-1----:R-:W-:-:S07]  /*a720*/  MOV R0, UR17 ;  /* 0x0000001100007c02 */ /* 0x002fce0008000f00 */
.L_x_158:
[----:B-1----:R1:W2:Y:S02]  /*a730*/  SYNCS.PHASECHK.TRANS64.TRYWAIT P0, [R0+URZ+0x80], R3 ;  /* 0x00008003000075a7 */ /* 0x0022a400080011ff */
[----:B--2---:R-:W-:Y:S05]  /*a740*/  @!P0 NANOSLEEP.SYNCS 0x989680 ;  /* 0x009896800000895d */ /* 0x004fea0003900000 */
[----:B------:R-:W2:Y:S02]  /*a750*/  @!P0 SYNCS.PHASECHK.TRANS64 P0, [R0+URZ+0x80], R3 ;  /* 0x00008003000085a7 */ /* 0x000ea400080010ff */
[----:B--2---:R-:W-:Y:S05]  /*a760*/  @!P0 BRA `(.L_x_158) ;  /* 0xfffffffc00f08947 */ /* 0x004fea000383ffff */
[----:B------:R-:W-:Y:S05]  /*a770*/  BRA `(.L_x_34) ;  /* 0xffffff7800587947 */ /* 0x000fea000383ffff */
.L_x_40:
[----:B-1----:R1:W2:Y:S02]  /*a780*/  SYNCS.PHASECHK.TRANS64.TRYWAIT P0, [R3+URZ+0x150], R0 ;  /* 0x00015000030075a7 */ /* 0x0022a400080011ff */
[----:B--2---:R-:W-:Y:S05]  /*a790*/  @!P0 NANOSLEEP.SYNCS 0x989680 ;  /* 0x009896800000895d */ /* 0x004fea0003900000 */
[----:B------:R-:W2:Y:S02]  /*a7a0*/  @!P0 SYNCS.PHASECHK.TRANS64 P0, [R3+URZ+0x150], R0 ;  /* 0x00015000030085a7 */ /* 0x000ea400080010ff */
[----:B--2---:R-:W-:Y:S05]  /*a7b0*/  @!P0 BRA `(.L_x_40) ;  /* 0xfffffffc00f08947 */ /* 0x004fea000383ffff */
[----:B------:R-:W-:Y:S05]  /*a7c0*/  BRA `(.L_x_159) ;  /* 0xffffff7800fc7947 */ /* 0x000fea000383ffff */
.L_x_44:
[----:B-1----:R-:W-:-:S07]  /*a7d0*/  MOV R0, UR4 ;  /* 0x0000000400007c02 */ /* 0x002fce0008000f00 */
.L_x_160:
[----:B-1----:R1:W2:Y:S02]  /*a7e0*/  SYNCS.PHASECHK.TRANS64.TRYWAIT P0, [R0+URZ], R3 ;  /* 0x00000003000075a7 */ /* 0x0022a400080011ff */
[----:B--2---:R-:W-:Y:S05]  /*a7f0*/  @!P0 NANOSLEEP.SYNCS 0x989680 ;  /* 0x009896800000895d */ /* 0x004fea0003900000 */
[----:B------:R-:W2:Y:S02]  /*a800*/  @!P0 SYNCS.PHASECHK.TRANS64 P0, [R0+URZ], R3 ;  /* 0x00000003000085a7 */ /* 0x000ea400080010ff */
[----:B--2---:R-:W-:Y:S05]  /*a810*/  @!P0 BRA `(.L_x_160) ;  /* 0xfffffffc00f08947 */ /* 0x004fea000383ffff */
[----:B------:R-:W-:Y:S05]  /*a820*/  BRA `(.L_x_161) ;  /* 0xffffff8000a47947 */ /* 0x000fea000383ffff */
.L_x_45:
[----:B------:R-:W-:-:S07]  /*a830*/  MOV R0, UR5 ;  /* 0x0000000500007c02 */ /* 0x000fce0008000f00 */
.L_x_162:
[----:B-1----:R1:W2:Y:S02]  /*a840*/  SYNCS.PHASECHK.TRANS64.TRYWAIT P0, [R0+URZ], R3 ;  /* 0x00000003000075a7 */ /* 0x0022a400080011ff */
[----:B--2---:R-:W-:Y:S05]  /*a850*/  @!P0 NANOSLEEP.SYNCS 0x989680 ;  /* 0x009896800000895d */ /* 0x004fea0003900000 */
[----:B------:R-:W2:Y:S02]  /*a860*/  @!P0 SYNCS.PHASECHK.TRANS64 P0, [R0+URZ], R3 ;  /* 0x00000003000085a7 */ /* 0x000ea400080010ff */
[----:B--2---:R-:W-:Y:S05]  /*a870*/  @!P0 BRA `(.L_x_162) ;  /* 0xfffffffc00f08947 */ /* 0x004fea000383ffff */
[----:B------:R-:W-:Y:S05]  /*a880*/  BRA `(.L_x_163) ;  /* 0xffffff8000b07947 */ /* 0x000fea000383ffff */
.L_x_46:
[----:B------:R-:W-:-:S07]  /*a890*/  MOV R0, UR5 ;  /* 0x0000000500007c02 */ /* 0x000fce0008000f00 */
.L_x_164:
[----:B-1----:R1:W2:Y:S02]  /*a8a0*/  SYNCS.PHASECHK.TRANS64.TRYWAIT P0, [R0+URZ], R3 ;  /* 0x00000003000075a7 */ /* 0x0022a400080011ff */
[----:B--2---:R-:W-:Y:S05]  /*a8b0*/  @!P0 NANOSLEEP.SYNCS 0x989680 ;  /* 0x009896800000895d */ /* 0x004fea0003900000 */
[----:B------:R-:W2:Y:S02]  /*a8c0*/  @!P0 SYNCS.PHASECHK.TRANS64 P0, [R0+URZ], R3 ;  /* 0x00000003000085a7 */ /* 0x000ea400080010ff */
[----:B--2---:R-:W-:Y:S05]  /*a8d0*/  @!P0 BRA `(.L_x_164) ;  /* 0xfffffffc00f08947 */ /* 0x004fea000383ffff */
[----:B------:R-:W-:Y:S05]  /*a8e0*/  BRA `(.L_x_165) ;  /* 0xffffff8000bc7947 */ /* 0x000fea000383ffff */
.L_x_47:
[----:B------:R-:W-:-:S07]  /*a8f0*/  MOV R0, UR5 ;  /* 0x0000000500007c02 */ /* 0x000fce0008000f00 */
.L_x_166:
[----:B-1----:R1:W2:Y:S02]  /*a900*/  SYNCS.PHASECHK.TRANS64.TRYWAIT P0, [R0+URZ], R3 ;  /* 0x00000003000075a7 */ /* 0x0022a400080011ff */
[----:B--2---:R-:W-:Y:S05]  /*a910*/  @!P0 NANOSLEEP.SYNCS 0x989680 ;  /* 0x009896800000895d */ /* 0x004fea0003900000 */
[----:B------:R-:W2:Y:S02]  /*a920*/  @!P0 SYNCS.PHASECHK.TRANS64 P0, [R0+URZ], R3 ;  /* 0x00000003000085a7 */ /* 0x000ea400080010ff */
[----:B--2---:R-:W-:Y:S05]  /*a930*/  @!P0 BRA `(.L_x_166) ;  /* 0xfffffffc00f08947 */ /* 0x004fea000383ffff */
[----:B------:R-:W-:Y:S05]  /*a940*/  BRA `(.L_x_167) ;  /* 0xffffff8000c87947 */ /* 0x000fea000383ffff */
.L_x_48:
[----:B------:R-:W-:-:S07]  /*a950*/  MOV R0, UR5 ;  /* 0x0000000500007c02 */ /* 0x000fce0008000f00 */
.L_x_168:
[----:B-1----:R1:W2:Y:S02]  /*a960*/  SYNCS.PHASECHK.TRANS64.TRYWAIT P0, [R0+URZ], R3 ;  /* 0x00000003000075a7 */ /* 0x0022a400080011ff */
[----:B--2---:R-:W-:Y:S05]  /*a970*/  @!P0 NANOSLEEP.SYNCS 0x989680 ;  /* 0x009896800000895d */ /* 0x004fea0003900000 */
[----:B------:R-:W2:Y:S02]  /*a980*/  @!P0 SYNCS.PHASECHK.TRANS64 P0, [R0+URZ], R3 ;  /* 0x00000003000085a7 */ /* 0x000ea400080010ff */
[----:B--2---:R-:W-:Y:S05]  /*a990*/  @!P0 BRA `(.L_x_168) ;  /* 0xfffffffc00f08947 */ /* 0x004fea000383ffff */
[----:B------:R-:W-:Y:S05]  /*a9a0*/  BRA `(.L_x_169) ;  /* 0xffffff8000d47947 */ /* 0x000fea000383ffff */
.L_x_49:
[----:B------:R-:W-:-:S07]  /*a9b0*/  MOV R0, UR5 ;  /* 0x0000000500007c02 */ /* 0x000fce0008000f00 */
.L_x_170:
[----:B-1----:R1:W2:Y:S02]  /*a9c0*/  SYNCS.PHASECHK.TRANS64.TRYWAIT P0, [R0+URZ], R3 ;  /* 0x00000003000075a7 */ /* 0x0022a400080011ff */
[----:B--2---:R-:W-:Y:S05]  /*a9d0*/  @!P0 NANOSLEEP.SYNCS 0x989680 ;  /* 0x009896800000895d */ /* 0x004fea0003900000 */
[----:B------:R-:W2:Y:S02]  /*a9e0*/  @!P0 SYNCS.PHASECHK.TRANS64 P0, [R0+URZ], R3 ;  /* 0x00000003000085a7 */ /* 0x000ea400080010ff */
[----:B--2---:R-:W-:Y:S05]  /*a9f0*/  @!P0 BRA `(.L_x_170) ;  /* 0xfffffffc00f08947 */ /* 0x004fea000383ffff */
[----:B------:R-:W-:Y:S05]  /*aa00*/  BRA `(.L_x_171) ;  /* 0xffffff8000e07947 */ /* 0x000fea000383ffff */
.L_x_50:
[----:B------:R-:W-:-:S07]  /*aa10*/  MOV R0, UR5 ;  /* 0x0000000500007c02 */ /* 0x000fce0008000f00 */
.L_x_172:
[----:B-1----:R1:W2:Y:S02]  /*aa20*/  SYNCS.PHASECHK.TRANS64.TRYWAIT P0, [R0+URZ], R3 ;  /* 0x00000003000075a7 */ /* 0x0022a400080011ff */
[----:B--2---:R-:W-:Y:S05]  /*aa30*/  @!P0 NANOSLEEP.SYNCS 0x989680 ;  /* 0x009896800000895d */ /* 0x004fea0003900000 */
[----:B------:R-:W2:Y:S02]  /*aa40*/  @!P0 SYNCS.PHASECHK.TRANS64 P0, [R0+URZ], R3 ;  /* 0x00000003000085a7 */ /* 0x000ea400080010ff */
[----:B--2---:R-:W-:Y:S05]  /*aa50*/  @!P0 BRA `(.L_x_172) ;  /* 0xfffffffc00f08947 */ /* 0x004fea000383ffff */
[----:B------:R-:W-:Y:S05]  /*aa60*/  BRA `(.L_x_173) ;  /* 0xffffff8000ec7947 */ /* 0x000fea000383ffff */
.L_x_51:
[----:B------:R-:W-:-:S07]  /*aa70*/  MOV R0, UR5 ;  /* 0x0000000500007c02 */ /* 0x000fce0008000f00 */
.L_x_174:
[----:B-1----:R1:W2:Y:S02]  /*aa80*/  SYNCS.PHASECHK.TRANS64.TRYWAIT P0, [R0+URZ], R3 ;  /* 0x00000003000075a7 */ /* 0x0022a400080011ff */
[----:B--2---:R-:W-:Y:S05]  /*aa90*/  @!P0 NANOSLEEP.SYNCS 0x989680 ;  /* 0x009896800000895d */ /* 0x004fea0003900000 */
[----:B------:R-:W2:Y:S02]  /*aaa0*/  @!P0 SYNCS.PHASECHK.TRANS64 P0, [R0+URZ], R3 ;  /* 0x00000003000085a7 */ /* 0x000ea400080010ff */
[----:B--2---:R-:W-:Y:S05]  /*aab0*/  @!P0 BRA `(.L_x_174) ;  /* 0xfffffffc00f08947 */ /* 0x004fea000383ffff */
[----:B------:R-:W-:Y:S05]  /*aac0*/  BRA `(.L_x_175) ;  /* 0xffffff8000f87947 */ /* 0x000fea000383ffff */
.L_x_52:
[----:B------:R-:W-:-:S07]  /*aad0*/  MOV R0, UR5 ;  /* 0x0000000500007c02 */ /* 0x000fce0008000f00 */
.L_x_176:
[----:B-1----:R1:W2:Y:S02]  /*aae0*/  SYNCS.PHASECHK.TRANS64.TRYWAIT P0, [R0+URZ], R3 ;  /* 0x00000003000075a7 */ /* 0x0022a400080011ff */
[----:B--2---:R-:W-:Y:S05]  /*aaf0*/  @!P0 NANOSLEEP.SYNCS 0x989680 ;  /* 0x009896800000895d */ /* 0x004fea0003900000 */
[----:B------:R-:W2:Y:S02]  /*ab00*/  @!P0 SYNCS.PHASECHK.TRANS64 P0, [R0+URZ], R3 ;  /* 0x00000003000085a7 */ /* 0x000ea400080010ff */
[----:B--2---:R-:W-:Y:S05]  /*ab10*/  @!P0 BRA `(.L_x_176) ;  /* 0xfffffffc00f08947 */ /* 0x004fea000383ffff */
[----:B------:R-:W-:Y:S05]  /*ab20*/  BRA `(.L_x_177) ;  /* 0xffffff8400047947 */ /* 0x000fea000383ffff */
.L_x_53:
[----:B------:R-:W-:-:S07]  /*ab30*/  MOV R0, UR5 ;  /* 0x0000000500007c02 */ /* 0x000fce0008000f00 */
.L_x_178:
[----:B-1----:R1:W2:Y:S02]  /*ab40*/  SYNCS.PHASECHK.TRANS64.TRYWAIT P0, [R0+URZ], R3 ;  /* 0x00000003000075a7 */ /* 0x0022a400080011ff */
[----:B--2---:R-:W-:Y:S05]  /*ab50*/  @!P0 NANOSLEEP.SYNCS 0x989680 ;  /* 0x009896800000895d */ /* 0x004fea0003900000 */
[----:B------:R-:W2:Y:S02]  /*ab60*/  @!P0 SYNCS.PHASECHK.TRANS64 P0, [R0+URZ], R3 ;  /* 0x00000003000085a7 */ /* 0x000ea400080010ff */
[----:B--2---:R-:W-:Y:S05]  /*ab70*/  @!P0 BRA `(.L_x_178) ;  /* 0xfffffffc00f08947 */ /* 0x004fea000383ffff */
[----:B------:R-:W-:Y:S05]  /*ab80*/  BRA `(.L_x_179) ;  /* 0xffffff8400107947 */ /* 0x000fea000383ffff */
.L_x_54:
[----:B------:R-:W-:-:S07]  /*ab90*/  MOV R0, UR5 ;  /* 0x0000000500007c02 */ /* 0x000fce0008000f00 */
.L_x_180:
[----:B-1----:R1:W2:Y:S02]  /*aba0*/  SYNCS.PHASECHK.TRANS64.TRYWAIT P0, [R0+URZ], R3 ;  /* 0x00000003000075a7 */ /* 0x0022a400080011ff */
[----:B--2---:R-:W-:Y:S05]  /*abb0*/  @!P0 NANOSLEEP.SYNCS 0x989680 ;  /* 0x009896800000895d */ /* 0x004fea0003900000 */
[----:B------:R-:W2:Y:S02]  /*abc0*/  @!P0 SYNCS.PHASECHK.TRANS64 P0, [R0+URZ], R3 ;  /* 0x00000003000085a7 */ /* 0x000ea400080010ff */
[----:B--2---:R-:W-:Y:S05]  /*abd0*/  @!P0 BRA `(.L_x_180) ;  /* 0xfffffffc00f08947 */ /* 0x004fea000383ffff */
[----:B------:R-:W-:Y:S05]  /*abe0*/  BRA `(.L_x_181) ;  /* 0xffffff84001c7947 */ /* 0x000fea000383ffff */
.L_x_55:
[----:B------:R-:W-:-:S07]  /*abf0*/  MOV R0, UR5 ;  /* 0x0000000500007c02 */ /* 0x000fce0008000f00 */
.L_x_182:
[----:B-1----:R1:W2:Y:S02]  /*ac00*/  SYNCS.PHASECHK.TRANS64.TRYWAIT P0, [R0+URZ], R3 ;  /* 0x00000003000075a7 */ /* 0x0022a400080011ff */
[----:B--2---:R-:W-:Y:S05]  /*ac10*/  @!P0 NANOSLEEP.SYNCS 0x989680 ;  /* 0x009896800000895d */ /* 0x004fea0003900000 */
[----:B------:R-:W2:Y:S02]  /*ac20*/  @!P0 SYNCS.PHASECHK.TRANS64 P0, [R0+URZ], R3 ;  /* 0x00000003000085a7 */ /* 0x000ea400080010ff */
[----:B--2---:R-:W-:Y:S05]  /*ac30*/  @!P0 BRA `(.L_x_182) ;  /* 0xfffffffc00f08947 */ /* 0x004fea000383ffff */
[----:B------:R-:W-:Y:S05]  /*ac40*/  BRA `(.L_x_183) ;  /* 0xffffff8400287947 */ /* 0x000fea000383ffff */
.L_x_56:
[----:B------:R-:W-:-:S07]  /*ac50*/  MOV R0, UR5 ;  /* 0x0000000500007c02 */ /* 0x000fce0008000f00 */
.L_x_184:
[----:B-1----:R1:W2:Y:S02]  /*ac60*/  SYNCS.PHASECHK.TRANS64.TRYWAIT P0, [R0+URZ], R3 ;  /* 0x00000003000075a7 */ /* 0x0022a400080011ff */
[----:B--2---:R-:W-:Y:S05]  /*ac70*/  @!P0 NANOSLEEP.SYNCS 0x989680 ;  /* 0x009896800000895d */ /* 0x004fea0003900000 */
[----:B------:R-:W2:Y:S02]  /*ac80*/  @!P0 SYNCS.PHASECHK.TRANS64 P0, [R0+URZ], R3 ;  /* 0x00000003000085a7 */ /* 0x000ea400080010ff */
[----:B--2---:R-:W-:Y:S05]  /*ac90*/  @!P0 BRA `(.L_x_184) ;  /* 0xfffffffc00f08947 */ /* 0x004fea000383ffff */
[----:B------:R-:W-:Y:S05]  /*aca0*/  BRA `(.L_x_185) ;  /* 0xffffff8400347947 */ /* 0x000fea000383ffff */
.L_x_57:
[----:B------:R-:W-:-:S07]  /*acb0*/  MOV R0, UR5 ;  /* 0x0000000500007c02 */ /* 0x000fce0008000f00 */
.L_x_186:
[----:B-1----:R1:W2:Y:S02]  /*acc0*/  SYNCS.PHASECHK.TRANS64.TRYWAIT P0, [R0+URZ], R3 ;  /* 0x00000003000075a7 */ /* 0x0022a400080011ff */
[----:B--2---:R-:W-:Y:S05]  /*acd0*/  @!P0 NANOSLEEP.SYNCS 0x989680 ;  /* 0x009896800000895d */ /* 0x004fea0003900000 */
[----:B------:R-:W2:Y:S02]  /*ace0*/  @!P0 SYNCS.PHASECHK.TRANS64 P0, [R0+URZ], R3 ;  /* 0x00000003000085a7 */ /* 0x000ea400080010ff */
[----:B--2---:R-:W-:Y:S05]  /*acf0*/  @!P0 BRA `(.L_x_186) ;  /* 0xfffffffc00f08947 */ /* 0x004fea000383ffff */
[----:B------:R-:W-:Y:S05]  /*ad00*/  BRA `(.L_x_187) ;  /* 0xffffff8400407947 */ /* 0x000fea000383ffff */
.L_x_58:
[----:B------:R-:W-:-:S07]  /*ad10*/  MOV R0, UR5 ;  /* 0x0000000500007c02 */ /* 0x000fce0008000f00 */
.L_x_188:
[----:B-1----:R1:W2:Y:S02]  /*ad20*/  SYNCS.PHASECHK.TRANS64.TRYWAIT P0, [R0+URZ], R3 ;  /* 0x00000003000075a7 */ /* 0x0022a400080011ff */
[----:B--2---:R-:W-:Y:S05]  /*ad30*/  @!P0 NANOSLEEP.SYNCS 0x989680 ;  /* 0x009896800000895d */ /* 0x004fea0003900000 */
[----:B------:R-:W2:Y:S02]  /*ad40*/  @!P0 SYNCS.PHASECHK.TRANS64 P0, [R0+URZ], R3 ;  /* 0x00000003000085a7 */ /* 0x000ea400080010ff */
[----:B--2---:R-:W-:Y:S05]  /*ad50*/  @!P0 BRA `(.L_x_188) ;  /* 0xfffffffc00f08947 */ /* 0x004fea000383ffff */
[----:B------:R-:W-:Y:S05]  /*ad60*/  BRA `(.L_x_189) ;  /* 0xffffff84004c7947 */ /* 0x000fea000383ffff */
.L_x_61:
[----:B-1----:R1:W2:Y:S02]  /*ad70*/  SYNCS.PHASECHK.TRANS64.TRYWAIT P0, [R2+URZ+0x1b0], R5 ;  /* 0x0001b005020075a7 */ /* 0x0022a400080011ff */
[----:B--2---:R-:W-:Y:S05]  /*ad80*/  @!P0 NANOSLEEP.SYNCS 0x989680 ;  /* 0x009896800000895d */ /* 0x004fea0003900000 */
[----:B------:R-:W2:Y:S02]  /*ad90*/  @!P0 SYNCS.PHASECHK.TRANS64 P0, [R2+URZ+0x1b0], R5 ;  /* 0x0001b005020085a7 */ /* 0x000ea400080010ff */
[----:B--2---:R-:W-:Y:S05]  /*ada0*/  @!P0 BRA `(.L_x_61) ;  /* 0xfffffffc00f08947 */ /* 0x004fea000383ffff */
[----:B------:R-:W-:Y:S05]  /*adb0*/  BRA `(.L_x_190) ;  /* 0xffffff8400a87947 */ /* 0x000fea000383ffff */
.L_x_62:
[----:B------:R-:W-:-:S07]  /*adc0*/  MOV R2, UR4 ;  /* 0x0000000400027c02 */ /* 0x000fce0008000f00 */
.L_x_191:
[----:B-1----:R1:W2:Y:S02]  /*add0*/  SYNCS.PHASECHK.TRANS64.TRYWAIT P0, [R2+URZ+0x160], R5 ;  /* 0x00016005020075a7 */ /* 0x0022a400080011ff */
[----:B--2---:R-:W-:Y:S05]  /*ade0*/  @!P0 NANOSLEEP.SYNCS 0x989680 ;  /* 0x009896800000895d */ /* 0x004fea0003900000 */
[----:B------:R-:W2:Y:S02]  /*adf0*/  @!P0 SYNCS.PHASECHK.TRANS64 P0, [R2+URZ+0x160], R5 ;  /* 0x00016005020085a7 */ /* 0x000ea400080010ff */
[----:B--2---:R-:W-:Y:S05]  /*ae00*/  @!P0 BRA `(.L_x_191) ;  /* 0xfffffffc00f08947 */ /* 0x004fea000383ffff */
[----:B------:R-:W-:Y:S05]  /*ae10*/  BRA `(.L_x_192) ;  /* 0xffffff8400b87947 */ /* 0x000fea000383ffff */
.L_x_63:
[----:B-1----:R1:W2:Y:S02]  /*ae20*/  SYNCS.PHASECHK.TRANS64.TRYWAIT P1, [R2+URZ+0x150], R5 ;  /* 0x00015005020075a7 */ /* 0x0022a400080211ff */
[----:B--2---:R-:W-:Y:S05]  /*ae30*/  @!P1 NANOSLEEP.SYNCS 0x989680 ;  /* 0x009896800000995d */ /* 0x004fea0003900000 */
[----:B------:R-:W2:Y:S02]  /*ae40*/  @!P1 SYNCS.PHASECHK.TRANS64 P1, [R2+URZ+0x150], R5 ;  /* 0x00015005020095a7 */ /* 0x000ea400080210ff */
[----:B--2---:R-:W-:Y:S05]  /*ae50*/  @!P1 BRA `(.L_x_63) ;  /* 0xfffffffc00f09947 */ /* 0x004fea000383ffff */
[----:B------:R-:W-:Y:S05]  /*ae60*/  BRA `(.L_x_193) ;  /* 0xffffff8400e87947 */ /* 0x000fea000383ffff */
.L_x_66:
[----:B------:R-:W-:-:S07]  /*ae70*/  MOV R0, UR4 ;  /* 0x0000000400007c02 */ /* 0x000fce0008000f00 */
.L_x_194:
[----:B-1----:R1:W2:Y:S02]  /*ae80*/  SYNCS.PHASECHK.TRANS64.TRYWAIT P0, [R0+URZ+0x160], R3 ;  /* 0x00016003000075a7 */ /* 0x0022a400080011ff */
[----:B--2---:R-:W-:Y:S05]  /*ae90*/  @!P0 NANOSLEEP.SYNCS 0x989680 ;  /* 0x009896800000895d */ /* 0x004fea0003900000 */
[----:B------:R-:W2:Y:S02]  /*aea0*/  @!P0 SYNCS.PHASECHK.TRANS64 P0, [R0+URZ+0x160], R3 ;  /* 0x00016003000085a7 */ /* 0x000ea400080010ff */
[----:B--2---:R-:W-:Y:S05]  /*aeb0*/  @!P0 BRA `(.L_x_194) ;  /* 0xfffffffc00f08947 */ /* 0x004fea000383ffff */
[----:B------:R-:W-:Y:S05]  /*aec0*/  BRA `(.L_x_65) ;  /* 0xffffff88003c7947 */ /* 0x000fea000383ffff */
.L_x_75:
[----:B-1----:R-:W-:-:S04]  /*aed0*/  MOV R0, UR5 ;  /* 0x0000000500007c02 */ /* 0x002fc80008000f00 */
[----:B------:R1:W2:Y:S03]  /*aee0*/  SYNCS.PHASECHK.TRANS64.TRYWAIT P0, [R0+URZ+0x8], R7 ;  /* 0x00000807000075a7 */ /* 0x0002a600080011ff */
[----:B--2---:R-:W-:Y:S05]  /*aef0*/  @!P0 NANOSLEEP.SYNCS 0x989680 ;  /* 0x009896800000895d */ /* 0x004fea0003900000 */
[----:B------:R-:W2:Y:S02]  /*af00*/  @!P0 SYNCS.PHASECHK.TRANS64 P0, [R0+URZ+0x8], R7 ;  /* 0x00000807000085a7 */ /* 0x000ea400080010ff */
[----:B--2---:R-:W-:Y:S05]  /*af10*/  @!P0 BRA `(.L_x_75) ;  /* 0xfffffffc00ec8947 */ /* 0x004fea000383ffff */
[----:B------:R-:W-:Y:S05]  /*af20*/  BRA `(.L_x_74) ;  /* 0xffffff8800f07947 */ /* 0x000fea000383ffff */
.L_x_77:
[----:B------:R-:W-:Y:S01]  /*af30*/  BSSY B0, `(.L_x_195) ;  /* 0x0000006000007945 */ /* 0x000fe20003800000 */
[----:B------:R-:W-:-:S07]  /*af40*/  MOV R15, 0xffffffff ;  /* 0xffffffff000f7802 */ /* 0x000fce0000000f00 */
[----:B-1---5:R-:W-:Y:S05]  /*af50*/  WARPSYNC.COLLECTIVE R15, `(.L_x_196) ;  /* 0x000000000f0c7348 */ /* 0x022fea0003c00000 */
[----:B------:R-:W-:Y:S02]  /*af60*/  ELECT P6, UR79, PT ;  /* 0x00000000004f782f */ /* 0x000fe400038c0000 */
[----:B------:R-:W-:Y:S01]  /*af70*/  MOV R14, UR79 ;  /* 0x0000004f000e7c02 */ /* 0x000fe20008000f00 */
[----:B-1---5:R-:W-:Y:S10]  /*af80*/  ENDCOLLECTIVE ;  /* 0x000000000000791b */ /* 0x022ff40003800000 */
.L_x_196:
[----:B------:R-:W-:Y:S05]  /*af90*/  BSYNC B0 ;  /* 0x0000000000007941 */ /* 0x000fea0003800000 */
.L_x_195:
[----:B------:R-:W-:Y:S05]  /*afa0*/  BRA `(.L_x_197) ;  /* 0xffffff8c00207947 */ /* 0x000fea000383ffff */
.L_x_79:
[----:B-1----:R-:W-:-:S04]  /*afb0*/  MOV R0, UR5 ;  /* 0x0000000500007c02 */ /* 0x002fc80008000f00 */
[----:B------:R1:W2:Y:S03]  /*afc0*/  SYNCS.PHASECHK.TRANS64.TRYWAIT P0, [R0+URZ+0x8], R5 ;  /* 0x00000805000075a7 */ /* 0x0002a600080011ff */
[----:B--2---:R-:W-:Y:S05]  /*afd0*/  @!P0 NANOSLEEP.SYNCS 0x989680 ;  /* 0x009896800000895d */ /* 0x004fea0003900000 */
[----:B------:R-:W2:Y:S02]  /*afe0*/  @!P0 SYNCS.PHASECHK.TRANS64 P0, [R0+URZ+0x8], R5 ;  /* 0x00000805000085a7 */ /* 0x000ea400080010ff */
[----:B--2---:R-:W-:Y:S05]  /*aff0*/  @!P0 BRA `(.L_x_79) ;  /* 0xfffffffc00ec8947 */ /* 0x004fea000383ffff */
[----:B------:R-:W-:Y:S05]  /*b000*/  BRA `(.L_x_78) ;  /* 0xffffff8c00247947 */ /* 0x000fea000383ffff */
.L_x_80:
[----:B-1----:R1:W2:Y:S02]  /*b010*/  SYNCS.PHASECHK.TRANS64.TRYWAIT P0, [R0+URZ+0x150], R5 ;  /* 0x00015005000075a7 */ /* 0x0022a400080011ff */
[----:B--2---:R-:W-:Y:S05]  /*b020*/  @!P0 NANOSLEEP.SYNCS 0x989680 ;  /* 0x009896800000895d */ /* 0x004fea0003900000 */
[----:B------:R-:W2:Y:S02]  /*b030*/  @!P0 SYNCS.PHASECHK.TRANS64 P0, [R0+URZ+0x150], R5 ;  /* 0x00015005000085a7 */ /* 0x000ea400080010ff */
[----:B--2---:R-:W-:Y:S05]  /*b040*/  @!P0 BRA `(.L_x_80) ;  /* 0xfffffffc00f08947 */ /* 0x004fea000383ffff */
[----:B------:R-:W-:Y:S05]  /*b050*/  BRA `(.L_x_198) ;  /* 0xffffff9000007947 */ /* 0x000fea000383ffff */
.L_x_82:
[----:B------:R-:W-:-:S07]  /*b060*/  MOV R0, UR23 ;  /* 0x0000001700007c02 */ /* 0x000fce0008000f00 */
.L_x_199:
[----:B-1----:R1:W2:Y:S02]  /*b070*/  SYNCS.PHASECHK.TRANS64.TRYWAIT P0, [R0+URZ+0x190], R5 ;  /* 0x00019005000075a7 */ /* 0x0022a400080011ff */
[----:B--2---:R-:W-:Y:S05]  /*b080*/  @!P0 NANOSLEEP.SYNCS 0x989680 ;  /* 0x009896800000895d */ /* 0x004fea0003900000 */
[----:B------:R-:W2:Y:S02]  /*b090*/  @!P0 SYNCS.PHASECHK.TRANS64 P0, [R0+URZ+0x190], R5 ;  /* 0x00019005000085a7 */ /* 0x000ea400080010ff */
[----:B--2---:R-:W-:Y:S05]  /*b0a0*/  @!P0 BRA `(.L_x_199) ;  /* 0xfffffffc00f08947 */ /* 0x004fea000383ffff */
[----:B------:R-:W-:Y:S05]  /*b0b0*/  BRA `(.L_x_200) ;  /* 0xffffff90004c7947 */ /* 0x000fea000383ffff */
.L_x_85:
[----:B------:R-:W-:Y:S07]  /*b0c0*/  MOV R0, UR5 ;  /* 0x0000000500007c02 */ /* 0x000fee0008000f00 */
.L_x_201:
[----:B-1----:R1:W2:Y:S02]  /*b0d0*/  SYNCS.PHASECHK.TRANS64.TRYWAIT P0, [R0+URZ], R5 ;  /* 0x00000005000075a7 */ /* 0x0022a400080011ff */
[----:B--2---:R-:W-:Y:S05]  /*b0e0*/  @!P0 NANOSLEEP.SYNCS 0x989680 ;  /* 0x009896800000895d */ /* 0x004fea0003900000 */
[----:B------:R-:W2:Y:S02]  /*b0f0*/  @!P0 SYNCS.PHASECHK.TRANS64 P0, [R0+URZ], R5 ;  /* 0x00000005000085a7 */ /* 0x000ea400080010ff */
[----:B--2---:R-:W-:Y:S05]  /*b100*/  @!P0 BRA `(.L_x_201) ;  /* 0xfffffffc00f08947 */ /* 0x004fea000383ffff */
[----:B------:R-:W-:Y:S05]  /*b110*/  BRA `(.L_x_84) ;  /* 0xffffff9000607947 */ /* 0x000fea000383ffff */
.L_x_89:
[----:B-1----:R-:W-:-:S07]  /*b120*/  MOV R0, UR4 ;  /* 0x0000000400007c02 */ /* 0x002fce0008000f00 */
.L_x_202:
[----:B-1----:R1:W2:Y:S02]  /*b130*/  SYNCS.PHASECHK.TRANS64.TRYWAIT P0, [R0+URZ], R3 ;  /* 0x00000003000075a7 */ /* 0x0022a400080011ff */
[----:B--2---:R-:W-:Y:S05]  /*b140*/  @!P0 NANOSLEEP.SYNCS 0x989680 ;  /* 0x009896800000895d */ /* 0x004fea0003900000 */
[----:B------:R-:W2:Y:S02]  /*b150*/  @!P0 SYNCS.PHASECHK.TRANS64 P0, [R0+URZ], R3 ;  /* 0x00000003000085a7 */ /* 0x000ea400080010ff */
[----:B--2---:R-:W-:Y:S05]  /*b160*/  @!P0 BRA `(.L_x_202) ;  /* 0xfffffffc00f08947 */ /* 0x004fea000383ffff */
[----:B------:R-:W-:Y:S05]  /*b170*/  BRA `(.L_x_203) ;  /* 0xffffff94002c7947 */ /* 0x000fea000383ffff */
.L_x_90:
[----:B------:R-:W-:-:S07]  /*b180*/  MOV R0, UR5 ;  /* 0x0000000500007c02 */ /* 0x000fce0008000f00 */
.L_x_204:
[----:B-1----:R1:W2:Y:S02]  /*b190*/  SYNCS.PHASECHK.TRANS64.TRYWAIT P0, [R0+URZ], R3 ;  /* 0x00000003000075a7 */ /* 0x0022a400080011ff */
[----:B--2---:R-:W-:Y:S05]  /*b1a0*/  @!P0 NANOSLEEP.SYNCS 0x989680 ;  /* 0x009896800000895d */ /* 0x004fea0003900000 */
[----:B------:R-:W2:Y:S02]  /*b1b0*/  @!P0 SYNCS.PHASECHK.TRANS64 P0, [R0+URZ], R3 ;  /* 0x00000003000085a7 */ /* 0x000ea400080010ff */
[----:B--2---:R-:W-:Y:S05]  /*b1c0*/  @!P0 BRA `(.L_x_204) ;  /* 0xfffffffc00f08947 */ /* 0x004fea000383ffff */
[----:B------:R-:W-:Y:S05]  /*b1d0*/  BRA `(.L_x_205) ;  /* 0xffffff9400387947 */ /* 0x000fea000383ffff */
.L_x_91:
[----:B------:R-:W-:-:S07]  /*b1e0*/  MOV R0, UR5 ;  /* 0x0000000500007c02 */ /* 0x000fce0008000f00 */
.L_x_206:
[----:B-1----:R1:W2:Y:S02]  /*b1f0*/  SYNCS.PHASECHK.TRANS64.TRYWAIT P0, [R0+URZ], R3 ;  /* 0x00000003000075a7 */ /* 0x0022a400080011ff */
[----:B--2---:R-:W-:Y:S05]  /*b200*/  @!P0 NANOSLEEP.SYNCS 0x989680 ;  /* 0x009896800000895d */ /* 0x004fea0003900000 */
[----:B------:R-:W2:Y:S02]  /*b210*/  @!P0 SYNCS.PHASECHK.TRANS64 P0, [R0+URZ], R3 ;  /* 0x00000003000085a7 */ /* 0x000ea400080010ff */
[----:B--2---:R-:W-:Y:S05]  /*b220*/  @!P0 BRA `(.L_x_206) ;  /* 0xfffffffc00f08947 */ /* 0x004fea000383ffff */
[----:B------:R-:W-:Y:S05]  /*b230*/  BRA `(.L_x_207) ;  /* 0xffffff9400447947 */ /* 0x000fea000383ffff */
.L_x_94:
[----:B------:R-:W-:-:S07]  /*b240*/  MOV R0, UR17 ;  /* 0x0000001100007c02 */ /* 0x000fce0008000f00 */
.L_x_208:
[----:B-1----:R1:W2:Y:S02]  /*b250*/  SYNCS.PHASECHK.TRANS64.TRYWAIT P1, [R0+URZ+0x1d0], R3 ;  /* 0x0001d003000075a7 */ /* 0x0022a400080211ff */
[----:B--2---:R-:W-:Y:S05]  /*b260*/  @!P1 NANOSLEEP.SYNCS 0x989680 ;  /* 0x009896800000995d */ /* 0x004fea0003900000 */
[----:B------:R-:W2:Y:S02]  /*b270*/  @!P1 SYNCS.PHASECHK.TRANS64 P1, [R0+URZ+0x1d0], R3 ;  /* 0x0001d003000095a7 */ /* 0x000ea400080210ff */
[----:B--2---:R-:W-:Y:S05]  /*b280*/  @!P1 BRA `(.L_x_208) ;  /* 0xfffffffc00f09947 */ /* 0x004fea000383ffff */
[----:B------:R-:W-:Y:S05]  /*b290*/  BRA `(.L_x_209) ;  /* 0xffffff9400907947 */ /* 0x000fea000383ffff */
.L_x_99:
[----:B--2---:R2:W3:Y:S02]  /*b2a0*/  SYNCS.PHASECHK.TRANS64.TRYWAIT P0, [R12+URZ+0x150], R9 ;  /* 0x000150090c0075a7 */ /* 0x0044e400080011ff */
[----:B---3--:R-:W-:Y:S05]  /*b2b0*/  @!P0 NANOSLEEP.SYNCS 0x989680 ;  /* 0x009896800000895d */ /* 0x008fea0003900000 */
[----:B------:R-:W3:Y:S02]  /*b2c0*/  @!P0 SYNCS.PHASECHK.TRANS64 P0, [R12+URZ+0x150], R9 ;  /* 0x000150090c0085a7 */ /* 0x000ee400080010ff */
[----:B---3--:R-:W-:Y:S05]  /*b2d0*/  @!P0 BRA `(.L_x_99) ;  /* 0xfffffffc00f08947 */ /* 0x008fea000383ffff */
[----:B------:R-:W-:Y:S05]  /*b2e0*/  BRA `(.L_x_210) ;  /* 0xffffff9800c47947 */ /* 0x000fea000383ffff */
.L_x_102:
[----:B------:R-:W-:Y:S07]  /*b2f0*/  MOV R0, UR21 ;  /* 0x0000001500007c02 */ /* 0x000fee0008000f00 */
.L_x_211:
[----:B--2---:R2:W3:Y:S02]  /*b300*/  SYNCS.PHASECHK.TRANS64.TRYWAIT P2, [R0+URZ+0x148], R11 ;  /* 0x0001480b000075a7 */ /* 0x0044e400080411ff */
[----:B---3--:R-:W-:Y:S05]  /*b310*/  @!P2 NANOSLEEP.SYNCS 0x989680 ;  /* 0x009896800000a95d */ /* 0x008fea0003900000 */
[----:B------:R-:W3:Y:S02]  /*b320*/  @!P2 SYNCS.PHASECHK.TRANS64 P2, [R0+URZ+0x148], R11 ;  /* 0x0001480b0000a5a7 */ /* 0x000ee400080410ff */
[----:B---3--:R-:W-:Y:S05]  /*b330*/  @!P2 BRA `(.L_x_211) ;  /* 0xfffffffc00f0a947 */ /* 0x008fea000383ffff */
[----:B------:R-:W-:Y:S05]  /*b340*/  BRA `(.L_x_101) ;  /* 0xffffffa0002c7947 */ /* 0x000fea000383ffff */
.L_x_105:
[----:B--2---:R-:W-:Y:S07]  /*b350*/  MOV R0, UR21 ;  /* 0x0000001500007c02 */ /* 0x004fee0008000f00 */
.L_x_212:
[----:B--2---:R2:W3:Y:S02]  /*b360*/  SYNCS.PHASECHK.TRANS64.TRYWAIT P0, [R0+URZ+0x120], R9 ;  /* 0x00012009000075a7 */ /* 0x0044e400080011ff */
[----:B---3--:R-:W-:Y:S05]  /*b370*/  @!P0 NANOSLEEP.SYNCS 0x989680 ;  /* 0x009896800000895d */ /* 0x008fea0003900000 */
[----:B------:R-:W3:Y:S02]  /*b380*/  @!P0 SYNCS.PHASECHK.TRANS64 P0, [R0+URZ+0x120], R9 ;  /* 0x00012009000085a7 */ /* 0x000ee400080010ff */
[----:B---3--:R-:W-:Y:S05]  /*b390*/  @!P0 BRA `(.L_x_212) ;  /* 0xfffffffc00f08947 */ /* 0x008fea000383ffff */
[----:B------:R-:W-:Y:S05]  /*b3a0*/  BRA `(.L_x_213) ;  /* 0xffffffa000887947 */ /* 0x000fea000383ffff */
.L_x_106:
[----:B------:R-:W-:Y:S07]  /*b3b0*/  MOV R0, UR21 ;  /* 0x0000001500007c02 */ /* 0x000fee0008000f00 */
.L_x_214:
[----:B--2---:R2:W3:Y:S02]  /*b3c0*/  SYNCS.PHASECHK.TRANS64.TRYWAIT P0, [R0+URZ+0x128], R9 ;  /* 0x00012809000075a7 */ /* 0x0044e400080011ff */
[----:B---3--:R-:W-:Y:S05]  /*b3d0*/  @!P0 NANOSLEEP.SYNCS 0x989680 ;  /* 0x009896800000895d */ /* 0x008fea0003900000 */
[----:B------:R-:W3:Y:S02]  /*b3e0*/  @!P0 SYNCS.PHASECHK.TRANS64 P0, [R0+URZ+0x128], R9 ;  /* 0x00012809000085a7 */ /* 0x000ee400080010ff */
[----:B---3--:R-:W-:Y:S05]  /*b3f0*/  @!P0 BRA `(.L_x_214) ;  /* 0xfffffffc00f08947 */ /* 0x008fea000383ffff */
[----:B------:R-:W-:Y:S05]  /*b400*/  BRA `(.L_x_215) ;  /* 0xffffffa000e07947 */ /* 0x000fea000383ffff */
.L_x_107:
[----:B------:R-:W-:Y:S07]  /*b410*/  MOV R0, UR21 ;  /* 0x0000001500007c02 */ /* 0x000fee0008000f00 */
.L_x_216:
[----:B--2---:R2:W3:Y:S02]  /*b420*/  SYNCS.PHASECHK.TRANS64.TRYWAIT P0, [R0+URZ+0x130], R9 ;  /* 0x00013009000075a7 */ /* 0x0044e400080011ff */
[----:B---3--:R-:W-:Y:S05]  /*b430*/  @!P0 NANOSLEEP.SYNCS 0x989680 ;  /* 0x009896800000895d */ /* 0x008fea0003900000 */
[----:B------:R-:W3:Y:S02]  /*b440*/  @!P0 SYNCS.PHASECHK.TRANS64 P0, [R0+URZ+0x130], R9 ;  /* 0x00013009000085a7 */ /* 0x000ee400080010ff */
[----:B---3--:R-:W-:Y:S05]  /*b450*/  @!P0 BRA `(.L_x_216) ;  /* 0xfffffffc00f08947 */ /* 0x008fea000383ffff */
[----:B------:R-:W-:Y:S05]  /*b460*/  BRA `(.L_x_217) ;  /* 0xffffffa4003c7947 */ /* 0x000fea000383ffff */
.L_x_108:
[----:B------:R-:W-:Y:S07]  /*b470*/  MOV R0, UR21 ;  /* 0x0000001500007c02 */ /* 0x000fee0008000f00 */
.L_x_218:
[----:B--2---:R2:W3:Y:S02]  /*b480*/  SYNCS.PHASECHK.TRANS64.TRYWAIT P0, [R0+URZ+0x138], R9 ;  /* 0x00013809000075a7 */ /* 0x0044e400080011ff */
[----:B---3--:R-:W-:Y:S05]  /*b490*/  @!P0 NANOSLEEP.SYNCS 0x989680 ;  /* 0x009896800000895d */ /* 0x008fea0003900000 */
[----:B------:R-:W3:Y:S02]  /*b4a0*/  @!P0 SYNCS.PHASECHK.TRANS64 P0, [R0+URZ+0x138], R9 ;  /* 0x00013809000085a7 */ /* 0x000ee400080010ff */
[----:B---3--:R-:W-:Y:S05]  /*b4b0*/  @!P0 BRA `(.L_x_218) ;  /* 0xfffffffc00f08947 */ /* 0x008fea000383ffff */
[----:B------:R-:W-:Y:S05]  /*b4c0*/  BRA `(.L_x_219) ;  /* 0xffffffa400987947 */ /* 0x000fea000383ffff */
.L_x_110:
[----:B------:R-:W-:-:S07]  /*b4d0*/  MOV R0, UR21 ;  /* 0x0000001500007c02 */ /* 0x000fce0008000f00 */
.L_x_220:
[----:B--2---:R2:W4:Y:S02]  /*b4e0*/  SYNCS.PHASECHK.TRANS64.TRYWAIT P0, [R0+URZ+0x120], R3 ;  /* 0x00012003000075a7 */ /* 0x00452400080011ff */
[----:B----4-:R-:W-:Y:S05]  /*b4f0*/  @!P0 NANOSLEEP.SYNCS 0x989680 ;  /* 0x009896800000895d */ /* 0x010fea0003900000 */
[----:B------:R-:W4:Y:S02]  /*b500*/  @!P0 SYNCS.PHASECHK.TRANS64 P0, [R0+URZ+0x120], R3 ;  /* 0x00012003000085a7 */ /* 0x000f2400080010ff */
[----:B----4-:R-:W-:Y:S05]  /*b510*/  @!P0 BRA `(.L_x_220) ;  /* 0xfffffffc00f08947 */ /* 0x010fea000383ffff */
[----:B------:R-:W-:Y:S05]  /*b520*/  BRA `(.L_x_221) ;  /* 0xffffffa800247947 */ /* 0x000fea000383ffff */
.L_x_111:
[----:B--2---:R-:W-:-:S07]  /*b530*/  MOV R0, UR21 ;  /* 0x0000001500007c02 */ /* 0x004fce0008000f00 */
.L_x_222:
[----:B--2---:R2:W4:Y:S02]  /*b540*/  SYNCS.PHASECHK.TRANS64.TRYWAIT P0, [R0+URZ+0x128], R3 ;  /* 0x00012803000075a7 */ /* 0x00452400080011ff */
[----:B----4-:R-:W-:Y:S05]  /*b550*/  @!P0 NANOSLEEP.SYNCS 0x989680 ;  /* 0x009896800000895d */ /* 0x010fea0003900000 */
[----:B------:R-:W4:Y:S02]  /*b560*/  @!P0 SYNCS.PHASECHK.TRANS64 P0, [R0+URZ+0x128], R3 ;  /* 0x00012803000085a7 */ /* 0x000f2400080010ff */
[----:B----4-:R-:W-:Y:S05]  /*b570*/  @!P0 BRA `(.L_x_222) ;  /* 0xfffffffc00f08947 */ /* 0x010fea000383ffff */
[----:B------:R-:W-:Y:S05]  /*b580*/  BRA `(.L_x_223) ;  /* 0xffffffa800147947 */ /* 0x000fea000383ffff */
.L_x_112:
[----:B--2---:R-:W-:-:S07]  /*b590*/  MOV R0, UR21 ;  /* 0x0000001500007c02 */ /* 0x004fce0008000f00 */
.L_x_224:
[----:B--2---:R2:W4:Y:S02]  /*b5a0*/  SYNCS.PHASECHK.TRANS64.TRYWAIT P0, [R0+URZ+0x130], R3 ;  /* 0x00013003000075a7 */ /* 0x00452400080011ff */
[----:B----4-:R-:W-:Y:S05]  /*b5b0*/  @!P0 NANOSLEEP.SYNCS 0x989680 ;  /* 0x009896800000895d */ /* 0x010fea0003900000 */
[----:B------:R-:W4:Y:S02]  /*b5c0*/  @!P0 SYNCS.PHASECHK.TRANS64 P0, [R0+URZ+0x130], R3 ;  /* 0x00013003000085a7 */ /* 0x000f2400080010ff */
[----:B----4-:R-:W-:Y:S05]  /*b5d0*/  @!P0 BRA `(.L_x_224) ;  /* 0xfffffffc00f08947 */ /* 0x010fea000383ffff */
[----:B------:R-:W-:Y:S05]  /*b5e0*/  BRA `(.L_x_225) ;  /* 0xffffffa800047947 */ /* 0x000fea000383ffff */
.L_x_114:
[----:B-1----:R1:W2:Y:S02]  /*b5f0*/  SYNCS.PHASECHK.TRANS64.TRYWAIT P0, [R3+URZ+0x150], R0 ;  /* 0x00015000030075a7 */ /* 0x0022a400080011ff */
[----:B--2---:R-:W-:Y:S05]  /*b600*/  @!P0 NANOSLEEP.SYNCS 0x989680 ;  /* 0x009896800000895d */ /* 0x004fea0003900000 */
[----:B------:R-:W2:Y:S02]  /*b610*/  @!P0 SYNCS.PHASECHK.TRANS64 P0, [R3+URZ+0x150], R0 ;  /* 0x00015000030085a7 */ /* 0x000ea400080010ff */
[----:B--2---:R-:W-:Y:S05]  /*b620*/  @!P0 BRA `(.L_x_114) ;  /* 0xfffffffc00f08947 */ /* 0x004fea000383ffff */
[----:B------:R-:W-:Y:S05]  /*b630*/  BRA `(.L_x_226) ;  /* 0xffffffa800c87947 */ /* 0x000fea000383ffff */
.L_x_125:
[----:B--2---:R2:W1:Y:S02]  /*b640*/  SYNCS.PHASECHK.TRANS64.TRYWAIT P1, [R5+URZ+0x100], R2 ;  /* 0x00010002050075a7 */ /* 0x00446400080211ff */
[----:B-1----:R-:W-:Y:S05]  /*b650*/  @!P1 NANOSLEEP.SYNCS 0x989680 ;  /* 0x009896800000995d */ /* 0x002fea0003900000 */
[----:B------:R-:W1:Y:S02]  /*b660*/  @!P1 SYNCS.PHASECHK.TRANS64 P1, [R5+URZ+0x100], R2 ;  /* 0x00010002050095a7 */ /* 0x000e6400080210ff */
[----:B-1----:R-:W-:Y:S05]  /*b670*/  @!P1 BRA `(.L_x_125) ;  /* 0xfffffffc00f09947 */ /* 0x002fea000383ffff */
[----:B------:R-:W-:Y:S05]  /*b680*/  BRA `(.L_x_124) ;  /* 0xffffffb8003c7947 */ /* 0x000fea000383ffff */
.L_x_127:
[----:B-1----:R1:W4:Y:S02]  /*b690*/  SYNCS.PHASECHK.TRANS64.TRYWAIT P0, [R90+URZ+0x170], R7 ;  /* 0x000170075a0075a7 */ /* 0x00232400080011ff */
[----:B----4-:R-:W-:Y:S05]  /*b6a0*/  @!P0 NANOSLEEP.SYNCS 0x989680 ;  /* 0x009896800000895d */ /* 0x010fea0003900000 */
[----:B------:R-:W4:Y:S02]  /*b6b0*/  @!P0 SYNCS.PHASECHK.TRANS64 P0, [R90+URZ+0x170], R7 ;  /* 0x000170075a0085a7 */ /* 0x000f2400080010ff */
[----:B----4-:R-:W-:Y:S05]  /*b6c0*/  @!P0 BRA `(.L_x_127) ;  /* 0xfffffffc00f08947 */ /* 0x010fea000383ffff */
[----:B------:R-:W-:Y:S05]  /*b6d0*/  BRA `(.L_x_126) ;  /* 0xffffffb8008c7947 */ /* 0x000fea000383ffff */
.L_x_135:
[----:B---3--:R3:W4:Y:S02]  /*b6e0*/  SYNCS.PHASECHK.TRANS64.TRYWAIT P0, [R103+URZ+0x100], R4 ;  /* 0x00010004670075a7 */ /* 0x00872400080011ff */
[----:B----4-:R-:W-:Y:S05]  /*b6f0*/  @!P0 NANOSLEEP.SYNCS 0x989680 ;  /* 0x009896800000895d */ /* 0x010fea0003900000 */
[----:B------:R-:W4:Y:S02]  /*b700*/  @!P0 SYNCS.PHASECHK.TRANS64 P0, [R103+URZ+0x100], R4 ;  /* 0x00010004670085a7 */ /* 0x000f2400080010ff */
[----:B----4-:R-:W-:Y:S05]  /*b710*/  @!P0 BRA `(.L_x_135) ;  /* 0xfffffffc00f08947 */ /* 0x010fea000383ffff */
[----:B------:R-:W-:Y:S05]  /*b720*/  BRA `(.L_x_134) ;  /* 0xffffffc400947947 */ /* 0x000fea000383ffff */
.L_x_143:
[----:B---3--:R3:W4:Y:S02]  /*b730*/  SYNCS.PHASECHK.TRANS64.TRYWAIT P0, [R103+URZ+0x100], R4 ;  /* 0x00010004670075a7 */ /* 0x00872400080011ff */
[----:B----4-:R-:W-:Y:S05]  /*b740*/  @!P0 NANOSLEEP.SYNCS 0x989680 ;  /* 0x009896800000895d */ /* 0x010fea0003900000 */
[----:B------:R-:W4:Y:S02]  /*b750*/  @!P0 SYNCS.PHASECHK.TRANS64 P0, [R103+URZ+0x100], R4 ;  /* 0x00010004670085a7 */ /* 0x000f2400080010ff */
[----:B----4-:R-:W-:Y:S05]  /*b760*/  @!P0 BRA `(.L_x_143) ;  /* 0xfffffffc00f08947 */ /* 0x010fea000383ffff */
[----:B------:R-:W-:Y:S05]  /*b770*/  BRA `(.L_x_142) ;  /* 0xffffffd000e47947 */ /* 0x000fea000383ffff */
.L_x_151:
[----:B---3--:R3:W4:Y:S02]  /*b780*/  SYNCS.PHASECHK.TRANS64.TRYWAIT P0, [R102+URZ+0x100], R3 ;  /* 0x00010003660075a7 */ /* 0x00872400080011ff */
[----:B----4-:R-:W-:Y:S05]  /*b790*/  @!P0 NANOSLEEP.SYNCS 0x989680 ;  /* 0x009896800000895d */ /* 0x010fea0003900000 */
[----:B------:R-:W4:Y:S02]  /*b7a0*/  @!P0 SYNCS.PHASECHK.TRANS64 P0, [R102+URZ+0x100], R3 ;  /* 0x00010003660085a7 */ /* 0x000f2400080010ff */
[----:B----4-:R-:W-:Y:S05]  /*b7b0*/  @!P0 BRA `(.L_x_151) ;  /* 0xfffffffc00f08947 */ /* 0x010fea000383ffff */
[----:B------:R-:W-:Y:S05]  /*b7c0*/  BRA `(.L_x_150) ;  /* 0xffffffe0003c7947 */ /* 0x000fea000383ffff */
        .weak           $__internal_0_$__cuda_sm10x_tcgen05_guardrail_trap_col_being_dealloced_not_returned_by_alloc
        .type           $__internal_0_$__cuda_sm10x_tcgen05_guardrail_trap_col_being_dealloced_not_returned_by_alloc,@function
        .size           $__internal_0_$__cuda_sm10x_tcgen05_guardrail_trap_col_being_dealloced_not_returned_by_alloc,($__internal_1_$__cuda_sm10x_tcgen05_guardrail_trap_phase_invalid_during_alloc - $__internal_0_$__cuda_sm10x_tcgen05_guardrail_trap_col_being_dealloced_not_returned_by_alloc)
$__internal_0_$__cuda_sm10x_tcgen05_guardrail_trap_col_being_dealloced_not_returned_by_alloc:
[----:B------:R-:W-:Y:S05]  /*b7d0*/  BPT.TRAP 0x1 ;  /* 0x000000040000795c */ /* 0x000fea0000300000 */
[----:B------:R-:W-:-:S04]  /*b7e0*/  HFMA2 R3, -RZ, RZ, 0, 0 ;  /* 0x00000000ff037431 */ /* 0x000fc800000001ff */
[----:B------:R-:W-:Y:S05]  /*b7f0*/  RET.REL.NODEC R2 `(_ZN7cutlass13device_kernelINS_4gemm6kernel13GemmUniversalIN4cute5tupleIJiiiiEEENS1_10collective13CollectiveMmaINS1_35MainloopSm100TmaUmmaWarpSpecializedILi16ELi2ELi4ENS5_IJNS4_1CILi2EEESB_NSA_ILi1EEEEEEEENS5_IJNSA_ILi128EEENSA_ILi256EEENSA_ILi64EEEEEENS_12float_e5m2_tENS5_IJlSC_lEEESJ_SK_NS4_8TiledMMAINS4_8MMA_AtomIJNS4_10MMA_TraitsINS4_25SM100_MMA_F8F6F4_2x1SM_SSEJSJ_SJ_fSF_SG_NS4_17integral_constantINS4_4UMMA5MajorELSR_0EEESS_NSP_INSQ_7ScaleInELST_0EEESU_EEEEEENS4_6LayoutINS5_IJSC_SC_SC_EEENS5_IJNSA_ILi0EEESZ_SZ_EEEEENS5_IJNS4_10UnderscoreES12_S12_EEEEENS4_28SM100_TMA_2SM_LOAD_MULTICASTENS4_14ComposedLayoutINS4_7SwizzleILi2ELi4ELi3EEENS4_18smem_ptr_flag_bitsILi8EEENSX_INS5_IJNSA_ILi8EEESH_EEENS5_IJSH_SC_EEEEEEEvNS4_8identityENS4_18SM100_TMA_2SM_LOADES1F_vS1G_EENS_8epilogue10collective18CollectiveEpilogueINS1J_23Sm100TmaWarpSpecializedILi4ELi2ELi32ELb0ELb0EEEJNS5_IJSH_SG_SH_EEENS5_IJNSX_ISH_SC_EENSX_INS5_IJNSA_ILi32EEESB_EEENS5_IJSC_SF_EEEEEEEESJ_SK_SJ_SK_NS1J_6fusion15FusionCallbacksIS1N_NS1V_17LinearCombinationISJ_fSJ_fLNS_15FloatRoundStyleE2EEES1O_S1U_JEEENS4_5SM1004TMEM4LOAD26SM100_TMEM_LOAD_32dp32b32xENS4_13SM90_TMA_LOADENS16_INS17_ILi1ELi4ELi3EEES1A_NSX_INS5_IJS1B_S1Q_EEENS5_IJS1Q_SC_EEEEEEENS4_39AutoVectorizingCopyWithAssumedAlignmentILi128EEENS4_14SM90_TMA_STOREES2A_S2C_S2C_EEEvvEEEEvNT_6ParamsE) ;  /* 0xffffff4802007950 */ /* 0x000fea0003c3ffff */
        .weak           $__internal_1_$__cuda_sm10x_tcgen05_guardrail_trap_phase_invalid_during_alloc
        .type           $__internal_1_$__cuda_sm10x_tcgen05_guardrail_trap_phase_invalid_during_alloc,@function
        .size           $__internal_1_$__cuda_sm10x_tcgen05_guardrail_trap_phase_invalid_during_alloc,($__internal_2_$__cuda_sm10x_tcgen05_guardrail_trap_unallocated_columns_being_dealloced - $__internal_1_$__cuda_sm10x_tcgen05_guardrail_trap_phase_invalid_during_alloc)
$__internal_1_$__cuda_sm10x_tcgen05_guardrail_trap_phase_invalid_during_alloc:
[----:B------:R-:W-:Y:S05]  /*b800*/  BPT.TRAP 0x1 ;  /* 0x000000040000795c */ /* 0x000fea0000300000 */
[----:B------:R-:W-:-:S04]  /*b810*/  MOV R5, 0x0 ;  /* 0x0000000000057802 */ /* 0x000fc80000000f00 */
[----:B------:R-:W-:Y:S05]  /*b820*/  RET.REL.NODEC R4 `(_ZN7cutlass13device_kernelINS_4gemm6kernel13GemmUniversalIN4cute5tupleIJiiiiEEENS1_10collective13CollectiveMmaINS1_35MainloopSm100TmaUmmaWarpSpecializedILi16ELi2ELi4ENS5_IJNS4_1CILi2EEESB_NSA_ILi1EEEEEEEENS5_IJNSA_ILi128EEENSA_ILi256EEENSA_ILi64EEEEEENS_12float_e5m2_tENS5_IJlSC_lEEESJ_SK_NS4_8TiledMMAINS4_8MMA_AtomIJNS4_10MMA_TraitsINS4_25SM100_MMA_F8F6F4_2x1SM_SSEJSJ_SJ_fSF_SG_NS4_17integral_constantINS4_4UMMA5MajorELSR_0EEESS_NSP_INSQ_7ScaleInELST_0EEESU_EEEEEENS4_6LayoutINS5_IJSC_SC_SC_EEENS5_IJNSA_ILi0EEESZ_SZ_EEEEENS5_IJNS4_10UnderscoreES12_S12_EEEEENS4_28SM100_TMA_2SM_LOAD_MULTICASTENS4_14ComposedLayoutINS4_7SwizzleILi2ELi4ELi3EEENS4_18smem_ptr_flag_bitsILi8EEENSX_INS5_IJNSA_ILi8EEESH_EEENS5_IJSH_SC_EEEEEEEvNS4_8identityENS4_18SM100_TMA_2SM_LOADES1F_vS1G_EENS_8epilogue10collective18CollectiveEpilogueINS1J_23Sm100TmaWarpSpecializedILi4ELi2ELi32ELb0ELb0EEEJNS5_IJSH_SG_SH_EEENS5_IJNSX_ISH_SC_EENSX_INS5_IJNSA_ILi32EEESB_EEENS5_IJSC_SF_EEEEEEEESJ_SK_SJ_SK_NS1J_6fusion15FusionCallbacksIS1N_NS1V_17LinearCombinationISJ_fSJ_fLNS_15FloatRoundStyleE2EEES1O_S1U_JEEENS4_5SM1004TMEM4LOAD26SM100_TMEM_LOAD_32dp32b32xENS4_13SM90_TMA_LOADENS16_INS17_ILi1ELi4ELi3EEES1A_NSX_INS5_IJS1B_S1Q_EEENS5_IJS1Q_SC_EEEEEEENS4_39AutoVectorizingCopyWithAssumedAlignmentILi128EEENS4_14SM90_TMA_STOREES2A_S2C_S2C_EEEvvEEEEvNT_6ParamsE) ;  /* 0xffffff4404f47950 */ /* 0x000fea0003c3ffff */
        .weak           $__internal_2_$__cuda_sm10x_tcgen05_guardrail_trap_unallocated_columns_being_dealloced
        .type           $__internal_2_$__cuda_sm10x_tcgen05_guardrail_trap_unallocated_columns_being_dealloced,@function
        .size           $__internal_2_$__cuda_sm10x_tcgen05_guardrail_trap_unallocated_columns_being_dealloced,(.L_x_228 - $__internal_2_$__cuda_sm10x_tcgen05_guardrail_trap_unallocated_columns_being_dealloced)
$__internal_2_$__cuda_sm10x_tcgen05_guardrail_trap_unallocated_columns_being_dealloced:
[----:B------:R-:W-:Y:S05]  /*b830*/  BPT.TRAP 0x1 ;  /* 0x000000040000795c */ /* 0x000fea0000300000 */
[----:B------:R-:W-:-:S04]  /*b840*/  HFMA2 R3, -RZ, RZ, 0, 0 ;  /* 0x00000000ff037431 */ /* 0x000fc800000001ff */
[----:B------:R-:W-:Y:S05]  /*b850*/  RET.REL.NODEC R2 `(_ZN7cutlass13device_kernelINS_4gemm6kernel13GemmUniversalIN4cute5tupleIJiiiiEEENS1_10collective13CollectiveMmaINS1_35MainloopSm100TmaUmmaWarpSpecializedILi16ELi2ELi4ENS5_IJNS4_1CILi2EEESB_NSA_ILi1EEEEEEEENS5_IJNSA_ILi128EEENSA_ILi256EEENSA_ILi64EEEEEENS_12float_e5m2_tENS5_IJlSC_lEEESJ_SK_NS4_8TiledMMAINS4_8MMA_AtomIJNS4_10MMA_TraitsINS4_25SM100_MMA_F8F6F4_2x1SM_SSEJSJ_SJ_fSF_SG_NS4_17integral_constantINS4_4UMMA5MajorELSR_0EEESS_NSP_INSQ_7ScaleInELST_0EEESU_EEEEEENS4_6LayoutINS5_IJSC_SC_SC_EEENS5_IJNSA_ILi0EEESZ_SZ_EEEEENS5_IJNS4_10UnderscoreES12_S12_EEEEENS4_28SM100_TMA_2SM_LOAD_MULTICASTENS4_14ComposedLayoutINS4_7SwizzleILi2ELi4ELi3EEENS4_18smem_ptr_flag_bitsILi8EEENSX_INS5_IJNSA_ILi8EEESH_EEENS5_IJSH_SC_EEEEEEEvNS4_8identityENS4_18SM100_TMA_2SM_LOADES1F_vS1G_EENS_8epilogue10collective18CollectiveEpilogueINS1J_23Sm100TmaWarpSpecializedILi4ELi2ELi32ELb0ELb0EEEJNS5_IJSH_SG_SH_EEENS5_IJNSX_ISH_SC_EENSX_INS5_IJNSA_ILi32EEESB_EEENS5_IJSC_SF_EEEEEEEESJ_SK_SJ_SK_NS1J_6fusion15FusionCallbacksIS1N_NS1V_17LinearCombinationISJ_fSJ_fLNS_15FloatRoundStyleE2EEES1O_S1U_JEEENS4_5SM1004TMEM4LOAD26SM100_TMEM_LOAD_32dp32b32xENS4_13SM90_TMA_LOADENS16_INS17_ILi1ELi4ELi3EEES1A_NSX_INS5_IJS1B_S1Q_EEENS5_IJS1Q_SC_EEEEEEENS4_39AutoVectorizingCopyWithAssumedAlignmentILi128EEENS4_14SM90_TMA_STOREES2A_S2C_S2C_EEEvvEEEEvNT_6ParamsE) ;  /* 0xffffff4402e87950 */ /* 0x000fea0003c3ffff */
.L_x_227:
[----:B------:R-:W-:-:S00]  /*b860*/  BRA `(.L_x_227) ;  /* 0xfffffffc00fc7947 */ /* 0x000fc0000383ffff */
[----:B------:R-:W-:-:S00]  /*b870*/  NOP ;  /* 0x0000000000007918 */ /* 0x000fc00000000000 */
        /* <DEDUP_REMOVED lines=8> */
.L_x_228:


//--------------------- .nv.global.init           --------------------------
	.section	.nv.global.init,"aw",@progbits
.nv.global.init:
	.type		$str$27,@object
	.size		$str$27,($str$28 - $str$27)
$str$27:
        /*0000*/ 	.byte	0x28, 0x61, 0x64, 0x64, 0x72, 0x65, 0x73, 0x73, 0x20, 0x26, 0x20, 0x6d, 0x61, 0x73, 0x6b, 0x29
        /*0010*/ 	.byte	0x20, 0x3d, 0x3d, 0x20, 0x30, 0x00
	.type		$str$28,@object
	.size		$str$28,($str$26 - $str$28)
$str$28:
        /*0016*/ 	.byte	0x2f, 0x74, 0x6d, 0x70, 0x2f, 0x63, 0x75, 0x74, 0x6c, 0x61, 0x73, 0x73, 0x5f, 0x73, 0x77, 0x65
        /*0026*/ 	.byte	0x65, 0x70, 0x5f, 0x73, 0x72, 0x63, 0x2f, 0x69, 0x6e, 0x63, 0x6c, 0x75, 0x64, 0x65, 0x2f, 0x63
        /*0036*/ 	.byte	0x75, 0x74, 0x65, 0x2f, 0x70, 0x6f, 0x69, 0x6e, 0x74, 0x65, 0x72, 0x5f, 0x66, 0x6c, 0x61, 0x67
        /*0046*/ 	.byte	0x67, 0x65, 0x64, 0x2e, 0x68, 0x70, 0x70, 0x00
	.type		$str$26,@object
	.size		$str$26,($str$25 - $str$26)
$str$26:
        /*004e*/ 	.byte	0x2f, 0x74, 0x6d, 0x70, 0x2f, 0x63, 0x75, 0x74, 0x6c, 0x61, 0x73, 0x73, 0x5f, 0x73, 0x77, 0x65
        /*005e*/ 	.byte	0x65, 0x70, 0x5f, 0x73, 0x72, 0x63, 0x2f, 0x69, 0x6e, 0x63, 0x6c, 0x75, 0x64, 0x65, 0x2f, 0x63
        /*006e*/ 	.byte	0x75, 0x74, 0x65, 0x2f, 0x61, 0x74, 0x6f, 0x6d, 0x2f, 0x63, 0x6f, 0x70, 0x79, 0x5f, 0x74, 0x72
        /*007e*/ 	.byte	0x61, 0x69, 0x74, 0x73, 0x5f, 0x73, 0x6d, 0x31, 0x30, 0x30, 0x2e, 0x68, 0x70, 0x70, 0x00
	.type		$str$25,@object
	.size		$str$25,(__unnamed_1 - $str$25)
$str$25:
        /*008d*/ 	.byte	0x28, 0x28, 0x75, 0x69, 0x6e, 0x74, 0x33, 0x32, 0x5f, 0x74, 0x28, 0x74, 0x68, 0x72, 0x65, 0x61
        /*009d*/ 	.byte	0x64, 0x49, 0x64, 0x78, 0x2e, 0x78, 0x29, 0x20, 0x2f, 0x20, 0x33, 0x32, 0x29, 0x20, 0x25, 0x20
        /*00ad*/ 	.byte	0x34, 0x29, 0x20, 0x3d, 0x3d, 0x20, 0x28, 0x28, 0x28, 0x74, 0x6d, 0x65, 0x6d, 0x5f, 0x61, 0x64
        /*00bd*/ 	.byte	0x64, 0x72, 0x20, 0x3e, 0x3e, 0x20, 0x31, 0x36, 0x29, 0x20, 0x2f, 0x20, 0x33, 0x32, 0x29, 0x20
        /*00cd*/ 	.byte	0x25, 0x20, 0x34, 0x29, 0x00
	.type		__unnamed_1,@object
	.size		__unnamed_1,(__unnamed_2 - __unnamed_1)
__unnamed_1:
        /*00d2*/ 	.byte	0x61, 0x75, 0x74, 0x6f, 0x20, 0x63, 0x75, 0x74, 0x65, 0x3a, 0x3a, 0x61, 0x73, 0x5f, 0x70, 0x6f
        /* <DEDUP_REMOVED lines=24> */
        /*0262*/ 	.byte	0x3a, 0x3a, 0x43, 0x3c, 0x34, 0x30, 0x39, 0x36, 0x3e, 0x3e, 0x3e, 0x3e, 0x5d, 0x00
	.type		__unnamed_2,@object
	.size		__unnamed_2,(__unnamed_3 - __unnamed_2)
__unnamed_2:
        /* <DEDUP_REMOVED lines=26> */
	.type		__unnamed_3,@object
	.size		__unnamed_3,(.L_3 - __unnamed_3)
__unnamed_3:
        /* <DEDUP_REMOVED lines=40> */
        /*068e*/ 	.byte	0x74, 0x65, 0x3a, 0x3a, 0x43, 0x3c, 0x30, 0x3e, 0x3e, 0x3e, 0x3e, 0x5d, 0x00
.L_3:


//--------------------- .nv.shared._ZN7cutlass13device_kernelINS_4gemm6kernel13GemmUniversalIN4cute5tupleIJiiiiEEENS1_10collective13CollectiveMmaINS1_35MainloopSm100TmaUmmaWarpSpecializedILi16ELi2ELi4ENS5_IJNS4_1CILi2EEESB_NSA_ILi1EEEEEEEENS5_IJNSA_ILi128EEENSA_ILi256EEENSA_ILi64EEEEEENS_12float_e5m2_tENS5_IJlSC_lEEESJ_SK_NS4_8TiledMMAINS4_8MMA_AtomIJNS4_10MMA_TraitsINS4_25SM100_MMA_F8F6F4_2x1SM_SSEJSJ_SJ_fSF_SG_NS4_17integral_constantINS4_4UMMA5MajorELSR_0EEESS_NSP_INSQ_7ScaleInELST_0EEESU_EEEEEENS4_6LayoutINS5_IJSC_SC_SC_EEENS5_IJNSA_ILi0EEESZ_SZ_EEEEENS5_IJNS4_10UnderscoreES12_S12_EEEEENS4_28SM100_TMA_2SM_LOAD_MULTICASTENS4_14ComposedLayoutINS4_7SwizzleILi2ELi4ELi3EEENS4_18smem_ptr_flag_bitsILi8EEENSX_INS5_IJNSA_ILi8EEESH_EEENS5_IJSH_SC_EEEEEEEvNS4_8identityENS4_18SM100_TMA_2SM_LOADES1F_vS1G_EENS_8epilogue10collective18CollectiveEpilogueINS1J_23Sm100TmaWarpSpecializedILi4ELi2ELi32ELb0ELb0EEEJNS5_IJSH_SG_SH_EEENS5_IJNSX_ISH_SC_EENSX_INS5_IJNSA_ILi32EEESB_EEENS5_IJSC_SF_EEEEEEEESJ_SK_SJ_SK_NS1J_6fusion15FusionCallbacksIS1N_NS1V_17LinearCombinationISJ_fSJ_fLNS_15FloatRoundStyleE2EEES1O_S1U_JEEENS4_5SM1004TMEM4LOAD26SM100_TMEM_LOAD_32dp32b32xENS4_13SM90_TMA_LOADENS16_INS17_ILi1ELi4ELi3EEES1A_NSX_INS5_IJS1B_S1Q_EEENS5_IJS1Q_SC_EEEEEEENS4_39AutoVectorizingCopyWithAssumedAlignmentILi128EEENS4_14SM90_TMA_STOREES2A_S2C_S2C_EEEvvEEEEvNT_6ParamsE --------------------------
	.section	.nv.shared._ZN7cutlass13device_kernelINS_4gemm6kernel13GemmUniversalIN4cute5tupleIJiiiiEEENS1_10collective13CollectiveMmaINS1_35MainloopSm100TmaUmmaWarpSpecializedILi16ELi2ELi4ENS5_IJNS4_1CILi2EEESB_NSA_ILi1EEEEEEEENS5_IJNSA_ILi128EEENSA_ILi256EEENSA_ILi64EEEEEENS_12float_e5m2_tENS5_IJlSC_lEEESJ_SK_NS4_8TiledMMAINS4_8MMA_AtomIJNS4_10MMA_TraitsINS4_25SM100_MMA_F8F6F4_2x1SM_SSEJSJ_SJ_fSF_SG_NS4_17integral_constantINS4_4UMMA5MajorELSR_0EEESS_NSP_INSQ_7ScaleInELST_0EEESU_EEEEEENS4_6LayoutINS5_IJSC_SC_SC_EEENS5_IJNSA_ILi0EEESZ_SZ_EEEEENS5_IJNS4_10UnderscoreES12_S12_EEEEENS4_28SM100_TMA_2SM_LOAD_MULTICASTENS4_14ComposedLayoutINS4_7SwizzleILi2ELi4ELi3EEENS4_18smem_ptr_flag_bitsILi8EEENSX_INS5_IJNSA_ILi8EEESH_EEENS5_IJSH_SC_EEEEEEEvNS4_8identityENS4_18SM100_TMA_2SM_LOADES1F_vS1G_EENS_8epilogue10collective18CollectiveEpilogueINS1J_23Sm100TmaWarpSpecializedILi4ELi2ELi32ELb0ELb0EEEJNS5_IJSH_SG_SH_EEENS5_IJNSX_ISH_SC_EENSX_INS5_IJNSA_ILi32EEESB_EEENS5_IJSC_SF_EEEEEEEESJ_SK_SJ_SK_NS1J_6fusion15FusionCallbacksIS1N_NS1V_17LinearCombinationISJ_fSJ_fLNS_15FloatRoundStyleE2EEES1O_S1U_JEEENS4_5SM1004TMEM4LOAD26SM100_TMEM_LOAD_32dp32b32xENS4_13SM90_TMA_LOADENS16_INS17_ILi1ELi4ELi3EEES1A_NSX_INS5_IJS1B_S1Q_EEENS5_IJS1Q_SC_EEEEEEENS4_39AutoVectorizingCopyWithAssumedAlignmentILi128EEENS4_14SM90_TMA_STOREES2A_S2C_S2C_EEEvvEEEEvNT_6ParamsE,"aw",@nobits
	.sectionflags	@""
	.align	16
	.zero		1024


//--------------------- .nv.shared.reserved.0     --------------------------
	.section	.nv.shared.reserved.0,"aw",@nobits
	.weak		__nv_reservedSMEM_offset_0_alias
	.size		__nv_reservedSMEM_offset_0_alias, 0, 64
	.other		__nv_reservedSMEM_offset_0_alias,@"STO_CUDA_RESERVED_SHARED STV_DEFAULT"
__nv_reservedSMEM_offset_0_alias:
	.zero		0
.nv.shared.reserved.0:
	.zero		64
	.weak		__nv_reservedSMEM_tcgen05_partition
	.type		__nv_reservedSMEM_tcgen05_partition,@object
	.size		__nv_reservedSMEM_tcgen05_partition,(.L_0 - __nv_reservedSMEM_tcgen05_partition)
__nv_reservedSMEM_tcgen05_partition:
	.zero		32
.L_0:


//--------------------- .nv.global                --------------------------
	.section	.nv.global,"aw",@nobits
.nv.global:
	.type		_ZN39_INTERNAL_0eda36e9_4_k_cu_0b1d64f4_89364cute1_E,@object
	.size		_ZN39_INTERNAL_0eda36e9_4_k_cu_0b1d64f4_89364cute1_E,(_ZN39_INTERNAL_0eda36e9_4_k_cu_0b1d64f4_89364cuda3std3__45__cpo6cbeginE - _ZN39_INTERNAL_0eda36e9_4_k_cu_0b1d64f4_89364cute1_E)
_ZN39_INTERNAL_0eda36e9_4_k_cu_0b1d64f4_89364cute1_E:
	.zero		1
	.type		_ZN39_INTERNAL_0eda36e9_4_k_cu_0b1d64f4_89364cuda3std3__45__cpo6cbeginE,@object
	.size		_ZN39_INTERNAL_0eda36e9_4_k_cu_0b1d64f4_89364cuda3std3__45__cpo6cbeginE,(_ZN39_INTERNAL_0eda36e9_4_k_cu_0b1d64f4_89364cuda3std3__48in_placeE - _ZN39_INTERNAL_0eda36e9_4_k_cu_0b1d64f4_89364cuda3std3__45__cpo6cbeginE)
_ZN39_INTERNAL_0eda36e9_4_k_cu_0b1d64f4_89364cuda3std3__45__cpo6cbeginE:
	.zero		1
	.type		_ZN39_INTERNAL_0eda36e9_4_k_cu_0b1d64f4_89364cuda3std3__48in_placeE,@object
	.size		_ZN39_INTERNAL_0eda36e9_4_k_cu_0b1d64f4_89364cuda3std3__48in_placeE,(_ZN39_INTERNAL_0eda36e9_4_k_cu_0b1d64f4_89364cuda3std6ranges3__45__cpo9iter_moveE - _ZN39_INTERNAL_0eda36e9_4_k_cu_0b1d64f4_89364cuda3std3__48in_placeE)
_ZN39_INTERNAL_0eda36e9_4_k_cu_0b1d64f4_89364cuda3std3__48in_placeE:
	.zero		1
	.type		_ZN39_INTERNAL_0eda36e9_4_k_cu_0b1d64f4_89364cuda3std6ranges3__45__cpo9iter_moveE,@object
	.size		_ZN39_INTERNAL_0eda36e9_4_k_cu_0b1d64f4_89364cuda3std6ranges3__45__cpo9iter_moveE,(_ZN39_INTERNAL_0eda36e9_4_k_cu_0b1d64f4_89364cuda3std3__45__cpo5beginE - _ZN39_INTERNAL_0eda36e9_4_k_cu_0b1d64f4_89364cuda3std6ranges3__45__cpo9iter_moveE)
_ZN39_INTERNAL_0eda36e9_4_k_cu_0b1d64f4_89364cuda3std6ranges3__45__cpo9iter_moveE:
	.zero		1
	.type		_ZN39_INTERNAL_0eda36e9_4_k_cu_0b1d64f4_89364cuda3std3__45__cpo5beginE,@object
	.size		_ZN39_INTERNAL_0eda36e9_4_k_cu_0b1d64f4_89364cuda3std3__45__cpo5beginE,(_ZN39_INTERNAL_0eda36e9_4_k_cu_0b1d64f4_89364cuda3std3__441_GLOBAL__N__0eda36e9_4_k_cu_0b1d64f4_89366ignoreE - _ZN39_INTERNAL_0eda36e9_4_k_cu_0b1d64f4_89364cuda3std3__45__cpo5beginE)
_ZN39_INTERNAL_0eda36e9_4_k_cu_0b1d64f4_89364cuda3std3__45__cpo5beginE:
	.zero		1
	.type		_ZN39_INTERNAL_0eda36e9_4_k_cu_0b1d64f4_89364cuda3std3__441_GLOBAL__N__0eda36e9_4_k_cu_0b1d64f4_89366ignoreE,@object
	.size		_ZN39_INTERNAL_0eda36e9_4_k_cu_0b1d64f4_89364cuda3std3__441_GLOBAL__N__0eda36e9_4_k_cu_0b1d64f4_89366ignoreE,(_ZN39_INTERNAL_0eda36e9_4_k_cu_0b1d64f4_89364cute7productE - _ZN39_INTERNAL_0eda36e9_4_k_cu_0b1d64f4_89364cuda3std3__441_GLOBAL__N__0eda36e9_4_k_cu_0b1d64f4_89366ignoreE)
_ZN39_INTERNAL_0eda36e9_4_k_cu_0b1d64f4_89364cuda3std3__441_GLOBAL__N__0eda36e9_4_k_cu_0b1d64f4_89366ignoreE:
	.zero		1
	.type		_ZN39_INTERNAL_0eda36e9_4_k_cu_0b1d64f4_89364cute7productE,@object
	.size		_ZN39_INTERNAL_0eda36e9_4_k_cu_0b1d64f4_89364cute7productE,(_ZN39_INTERNAL_0eda36e9_4_k_cu_0b1d64f4_89364cuda3std3__45__cpo3endE - _ZN39_INTERNAL_0eda36e9_4_k_cu_0b1d64f4_89364cute7productE)
_ZN39_INTERNAL_0eda36e9_4_k_cu_0b1d64f4_89364cute7productE:
	.zero		1
	.type		_ZN39_INTERNAL_0eda36e9_4_k_cu_0b1d64f4_89364cuda3std3__45__cpo3endE,@object
	.size		_ZN39_INTERNAL_0eda36e9_4_k_cu_0b1d64f4_89364cuda3std3__45__cpo3endE,(_ZN39_INTERNAL_0eda36e9_4_k_cu_0b1d64f4_89364cuda3std3__419piecewise_constructE - _ZN39_INTERNAL_0eda36e9_4_k_cu_0b1d64f4_89364cuda3std3__45__cpo3endE)
_ZN39_INTERNAL_0eda36e9_4_k_cu_0b1d64f4_89364cuda3std3__45__cpo3endE:
	.zero		1
	.type		_ZN39_INTERNAL_0eda36e9_4_k_cu_0b1d64f4_89364cuda3std3__419piecewise_constructE,@object
	.size		_ZN39_INTERNAL_0eda36e9_4_k_cu_0b1d64f4_89364cuda3std3__419piecewise_constructE,(_ZN39_INTERNAL_0eda36e9_4_k_cu_0b1d64f4_89364cuda3std3__45__cpo4cendE - _ZN39_INTERNAL_0eda36e9_4_k_cu_0b1d64f4_89364cuda3std3__419piecewise_constructE)
_ZN39_INTERNAL_0eda36e9_4_k_cu_0b1d64f4_89364cuda3std3__419piecewise_constructE:
	.zero		1
	.type		_ZN39_INTERNAL_0eda36e9_4_k_cu_0b1d64f4_89364cuda3std3__45__cpo4cendE,@object
	.size		_ZN39_INTERNAL_0eda36e9_4_k_cu_0b1d64f4_89364cuda3std3__45__cpo4cendE,(_ZN39_INTERNAL_0eda36e9_4_k_cu_0b1d64f4_89364cuda3std6ranges3__45__cpo4swapE - _ZN39_INTERNAL_0eda36e9_4_k_cu_0b1d64f4_89364cuda3std3__45__cpo4cendE)
_ZN39_INTERNAL_0eda36e9_4_k_cu_0b1d64f4_89364cuda3std3__45__cpo4cendE:
	.zero		1
	.type		_ZN39_INTERNAL_0eda36e9_4_k_cu_0b1d64f4_89364cuda3std6ranges3__45__cpo4swapE,@object
	.size		_ZN39_INTERNAL_0eda36e9_4_k_cu_0b1d64f4_89364cuda3std6ranges3__45__cpo4swapE,(.L_11 - _ZN39_INTERNAL_0eda36e9_4_k_cu_0b1d64f4_89364cuda3std6ranges3__45__cpo4swapE)
_ZN39_INTERNAL_0eda36e9_4_k_cu_0b1d64f4_89364cuda3std6ranges3__45__cpo4swapE:
	.zero		1
.L_11:


//--------------------- .nv.constant0._ZN7cutlass13device_kernelINS_4gemm6kernel13GemmUniversalIN4cute5tupleIJiiiiEEENS1_10collective13CollectiveMmaINS1_35MainloopSm100TmaUmmaWarpSpecializedILi16ELi2ELi4ENS5_IJNS4_1CILi2EEESB_NSA_ILi1EEEEEEEENS5_IJNSA_ILi128EEENSA_ILi256EEENSA_ILi64EEEEEENS_12float_e5m2_tENS5_IJlSC_lEEESJ_SK_NS4_8TiledMMAINS4_8MMA_AtomIJNS4_10MMA_TraitsINS4_25SM100_MMA_F8F6F4_2x1SM_SSEJSJ_SJ_fSF_SG_NS4_17integral_constantINS4_4UMMA5MajorELSR_0EEESS_NSP_INSQ_7ScaleInELST_0EEESU_EEEEEENS4_6LayoutINS5_IJSC_SC_SC_EEENS5_IJNSA_ILi0EEESZ_SZ_EEEEENS5_IJNS4_10UnderscoreES12_S12_EEEEENS4_28SM100_TMA_2SM_LOAD_MULTICASTENS4_14ComposedLayoutINS4_7SwizzleILi2ELi4ELi3EEENS4_18smem_ptr_flag_bitsILi8EEENSX_INS5_IJNSA_ILi8EEESH_EEENS5_IJSH_SC_EEEEEEEvNS4_8identityENS4_18SM100_TMA_2SM_LOADES1F_vS1G_EENS_8epilogue10collective18CollectiveEpilogueINS1J_23Sm100TmaWarpSpecializedILi4ELi2ELi32ELb0ELb0EEEJNS5_IJSH_SG_SH_EEENS5_IJNSX_ISH_SC_EENSX_INS5_IJNSA_ILi32EEESB_EEENS5_IJSC_SF_EEEEEEEESJ_SK_SJ_SK_NS1J_6fusion15FusionCallbacksIS1N_NS1V_17LinearCombinationISJ_fSJ_fLNS_15FloatRoundStyleE2EEES1O_S1U_JEEENS4_5SM1004TMEM4LOAD26SM100_TMEM_LOAD_32dp32b32xENS4_13SM90_TMA_LOADENS16_INS17_ILi1ELi4ELi3EEES1A_NSX_INS5_IJS1B_S1Q_EEENS5_IJS1Q_SC_EEEEEEENS4_39AutoVectorizingCopyWithAssumedAlignmentILi128EEENS4_14SM90_TMA_STOREES2A_S2C_S2C_EEEvvEEEEvNT_6ParamsE --------------------------
	.section	.nv.constant0._ZN7cutlass13device_kernelINS_4gemm6kernel13GemmUniversalIN4cute5tupleIJiiiiEEENS1_10collective13CollectiveMmaINS1_35MainloopSm100TmaUmmaWarpSpecializedILi16ELi2ELi4ENS5_IJNS4_1CILi2EEESB_NSA_ILi1EEEEEEEENS5_IJNSA_ILi128EEENSA_ILi256EEENSA_ILi64EEEEEENS_12float_e5m2_tENS5_IJlSC_lEEESJ_SK_NS4_8TiledMMAINS4_8MMA_AtomIJNS4_10MMA_TraitsINS4_25SM100_MMA_F8F6F4_2x1SM_SSEJSJ_SJ_fSF_SG_NS4_17integral_constantINS4_4UMMA5MajorELSR_0EEESS_NSP_INSQ_7ScaleInELST_0EEESU_EEEEEENS4_6LayoutINS5_IJSC_SC_SC_EEENS5_IJNSA_ILi0EEESZ_SZ_EEEEENS5_IJNS4_10UnderscoreES12_S12_EEEEENS4_28SM100_TMA_2SM_LOAD_MULTICASTENS4_14ComposedLayoutINS4_7SwizzleILi2ELi4ELi3EEENS4_18smem_ptr_flag_bitsILi8EEENSX_INS5_IJNSA_ILi8EEESH_EEENS5_IJSH_SC_EEEEEEEvNS4_8identityENS4_18SM100_TMA_2SM_LOADES1F_vS1G_EENS_8epilogue10collective18CollectiveEpilogueINS1J_23Sm100TmaWarpSpecializedILi4ELi2ELi32ELb0ELb0EEEJNS5_IJSH_SG_SH_EEENS5_IJNSX_ISH_SC_EENSX_INS5_IJNSA_ILi32EEESB_EEENS5_IJSC_SF_EEEEEEEESJ_SK_SJ_SK_NS1J_6fusion15FusionCallbacksIS1N_NS1V_17LinearCombinationISJ_fSJ_fLNS_15FloatRoundStyleE2EEES1O_S1U_JEEENS4_5SM1004TMEM4LOAD26SM100_TMEM_LOAD_32dp32b32xENS4_13SM90_TMA_LOADENS16_INS17_ILi1ELi4ELi3EEES1A_NSX_INS5_IJS1B_S1Q_EEENS5_IJS1Q_SC_EEEEEEENS4_39AutoVectorizingCopyWithAssumedAlignmentILi128EEENS4_14SM90_TMA_STOREES2A_S2C_S2C_EEEvvEEEEvNT_6ParamsE,"a",@progbits
	.sectionflags	@""
	.align	4
.nv.constant0._ZN7cutlass13device_kernelINS_4gemm6kernel13GemmUniversalIN4cute5tupleIJiiiiEEENS1_10collective13CollectiveMmaINS1_35MainloopSm100TmaUmmaWarpSpecializedILi16ELi2ELi4ENS5_IJNS4_1CILi2EEESB_NSA_ILi1EEEEEEEENS5_IJNSA_ILi128EEENSA_ILi256EEENSA_ILi64EEEEEENS_12float_e5m2_tENS5_IJlSC_lEEESJ_SK_NS4_8TiledMMAINS4_8MMA_AtomIJNS4_10MMA_TraitsINS4_25SM100_MMA_F8F6F4_2x1SM_SSEJSJ_SJ_fSF_SG_NS4_17integral_constantINS4_4UMMA5MajorELSR_0EEESS_NSP_INSQ_7ScaleInELST_0EEESU_EEEEEENS4_6LayoutINS5_IJSC_SC_SC_EEENS5_IJNSA_ILi0EEESZ_SZ_EEEEENS5_IJNS4_10UnderscoreES12_S12_EEEEENS4_28SM100_TMA_2SM_LOAD_MULTICASTENS4_14ComposedLayoutINS4_7SwizzleILi2ELi4ELi3EEENS4_18smem_ptr_flag_bitsILi8EEENSX_INS5_IJNSA_ILi8EEESH_EEENS5_IJSH_SC_EEEEEEEvNS4_8identityENS4_18SM100_TMA_2SM_LOADES1F_vS1G_EENS_8epilogue10collective18CollectiveEpilogueINS1J_23Sm100TmaWarpSpecializedILi4ELi2ELi32ELb0ELb0EEEJNS5_IJSH_SG_SH_EEENS5_IJNSX_ISH_SC_EENSX_INS5_IJNSA_ILi32EEESB_EEENS5_IJSC_SF_EEEEEEEESJ_SK_SJ_SK_NS1J_6fusion15FusionCallbacksIS1N_NS1V_17LinearCombinationISJ_fSJ_fLNS_15FloatRoundStyleE2EEES1O_S1U_JEEENS4_5SM1004TMEM4LOAD26SM100_TMEM_LOAD_32dp32b32xENS4_13SM90_TMA_LOADENS16_INS17_ILi1ELi4ELi3EEES1A_NSX_INS5_IJS1B_S1Q_EEENS5_IJS1Q_SC_EEEEEEENS4_39AutoVectorizingCopyWithAssumedAlignmentILi128EEENS4_14SM90_TMA_STOREES2A_S2C_S2C_EEEvvEEEEvNT_6ParamsE:
	.zero		2944


//--------------------- SYMBOLS --------------------------

	.type		.nv.reservedSmem.offset0,@object
	.size		.nv.reservedSmem.offset0,0x4
	.type		.nv.reservedSmem.cap,@object
	.size		.nv.reservedSmem.cap,0x4
	.type		__assertfail,@function
